//
// Generated by NVIDIA NVVM Compiler
//
// Compiler Build ID: CL-36424714
// Cuda compilation tools, release 13.0, V13.0.88
// Based on NVVM 20.0.0
//

.version 9.0
.target sm_100
.address_size 64

	// .globl	settle_constraints

.visible .entry settle_constraints(
	.param .u64 .ptr .align 1 settle_constraints_param_0,
	.param .u64 .ptr .align 1 settle_constraints_param_1,
	.param .u64 .ptr .align 1 settle_constraints_param_2,
	.param .u32 settle_constraints_param_3,
	.param .f32 settle_constraints_param_4,
	.param .f32 settle_constraints_param_5,
	.param .f32 settle_constraints_param_6,
	.param .f32 settle_constraints_param_7,
	.param .f32 settle_constraints_param_8,
	.param .f32 settle_constraints_param_9,
	.param .f32 settle_constraints_param_10
)
{
	.reg .pred 	%p<6>;
	.reg .b32 	%r<13>;
	.reg .b32 	%f<194>;
	.reg .b64 	%rd<21>;

	ld.param.u32 	%r2, [settle_constraints_param_3];
	ld.param.f32 	%f1, [settle_constraints_param_4];
	ld.param.f32 	%f2, [settle_constraints_param_5];
	ld.param.f32 	%f5, [settle_constraints_param_8];
	mov.u32 	%r3, %ctaid.x;
	mov.u32 	%r4, %ntid.x;
	mov.u32 	%r5, %tid.x;
	mad.lo.s32 	%r1, %r3, %r4, %r5;
	setp.ge.s32 	%p1, %r1, %r2;
	@%p1 bra 	$L__BB0_2;
	ld.param.f32 	%f193, [settle_constraints_param_7];
	ld.param.f32 	%f192, [settle_constraints_param_6];
	ld.param.u64 	%rd20, [settle_constraints_param_2];
	ld.param.u64 	%rd19, [settle_constraints_param_1];
	ld.param.u64 	%rd18, [settle_constraints_param_0];
	cvta.to.global.u64 	%rd4, %rd20;
	cvta.to.global.u64 	%rd5, %rd19;
	cvta.to.global.u64 	%rd6, %rd18;
	mul.lo.s32 	%r6, %r1, 3;
	mul.wide.s32 	%rd7, %r6, 4;
	add.s64 	%rd8, %rd4, %rd7;
	ld.global.nc.u32 	%r7, [%rd8];
	ld.global.nc.u32 	%r8, [%rd8+4];
	ld.global.nc.u32 	%r9, [%rd8+8];
	mul.lo.s32 	%r10, %r7, 3;
	mul.wide.s32 	%rd9, %r10, 4;
	add.s64 	%rd10, %rd5, %rd9;
	ld.global.nc.f32 	%f6, [%rd10];
	ld.global.nc.f32 	%f7, [%rd10+4];
	ld.global.nc.f32 	%f8, [%rd10+8];
	mul.lo.s32 	%r11, %r8, 3;
	mul.wide.s32 	%rd11, %r11, 4;
	add.s64 	%rd12, %rd5, %rd11;
	ld.global.nc.f32 	%f9, [%rd12];
	ld.global.nc.f32 	%f10, [%rd12+4];
	ld.global.nc.f32 	%f11, [%rd12+8];
	mul.lo.s32 	%r12, %r9, 3;
	mul.wide.s32 	%rd13, %r12, 4;
	add.s64 	%rd14, %rd5, %rd13;
	ld.global.nc.f32 	%f12, [%rd14];
	ld.global.nc.f32 	%f13, [%rd14+4];
	ld.global.nc.f32 	%f14, [%rd14+8];
	add.s64 	%rd15, %rd6, %rd9;
	ld.global.f32 	%f15, [%rd15];
	ld.global.f32 	%f16, [%rd15+4];
	ld.global.f32 	%f17, [%rd15+8];
	add.s64 	%rd16, %rd6, %rd11;
	ld.global.f32 	%f18, [%rd16];
	ld.global.f32 	%f19, [%rd16+4];
	ld.global.f32 	%f20, [%rd16+8];
	add.s64 	%rd17, %rd6, %rd13;
	ld.global.f32 	%f21, [%rd17];
	ld.global.f32 	%f22, [%rd17+4];
	ld.global.f32 	%f23, [%rd17+8];
	fma.rn.f32 	%f24, %f2, 0f40000000, %f1;
	rcp.rn.f32 	%f25, %f24;
	mul.f32 	%f26, %f2, %f9;
	fma.rn.f32 	%f27, %f1, %f6, %f26;
	fma.rn.f32 	%f28, %f2, %f12, %f27;
	mul.f32 	%f29, %f25, %f28;
	mul.f32 	%f30, %f2, %f10;
	fma.rn.f32 	%f31, %f1, %f7, %f30;
	fma.rn.f32 	%f32, %f2, %f13, %f31;
	mul.f32 	%f33, %f25, %f32;
	mul.f32 	%f34, %f2, %f11;
	fma.rn.f32 	%f35, %f1, %f8, %f34;
	fma.rn.f32 	%f36, %f2, %f14, %f35;
	mul.f32 	%f37, %f25, %f36;
	mul.f32 	%f38, %f2, %f18;
	fma.rn.f32 	%f39, %f1, %f15, %f38;
	fma.rn.f32 	%f40, %f2, %f21, %f39;
	mul.f32 	%f41, %f25, %f40;
	mul.f32 	%f42, %f2, %f19;
	fma.rn.f32 	%f43, %f1, %f16, %f42;
	fma.rn.f32 	%f44, %f2, %f22, %f43;
	mul.f32 	%f45, %f25, %f44;
	mul.f32 	%f46, %f2, %f20;
	fma.rn.f32 	%f47, %f1, %f17, %f46;
	fma.rn.f32 	%f48, %f2, %f23, %f47;
	mul.f32 	%f49, %f25, %f48;
	sub.f32 	%f50, %f6, %f29;
	sub.f32 	%f51, %f7, %f33;
	sub.f32 	%f52, %f8, %f37;
	sub.f32 	%f53, %f9, %f29;
	sub.f32 	%f54, %f10, %f33;
	sub.f32 	%f55, %f11, %f37;
	sub.f32 	%f56, %f12, %f29;
	sub.f32 	%f57, %f13, %f33;
	sub.f32 	%f58, %f14, %f37;
	sub.f32 	%f59, %f15, %f41;
	sub.f32 	%f60, %f16, %f45;
	sub.f32 	%f61, %f17, %f49;
	sub.f32 	%f62, %f18, %f41;
	sub.f32 	%f63, %f19, %f45;
	sub.f32 	%f64, %f20, %f49;
	sub.f32 	%f65, %f21, %f41;
	sub.f32 	%f66, %f22, %f45;
	sub.f32 	%f67, %f23, %f49;
	sub.f32 	%f68, %f56, %f53;
	sub.f32 	%f69, %f57, %f54;
	sub.f32 	%f70, %f58, %f55;
	mul.f32 	%f71, %f69, %f69;
	fma.rn.f32 	%f72, %f68, %f68, %f71;
	fma.rn.f32 	%f73, %f70, %f70, %f72;
	sqrt.rn.f32 	%f74, %f73;
	add.f32 	%f75, %f74, 0f2EDBE6FF;
	rcp.rn.f32 	%f76, %f75;
	mul.f32 	%f77, %f68, %f76;
	mul.f32 	%f78, %f69, %f76;
	mul.f32 	%f79, %f70, %f76;
	add.f32 	%f80, %f53, %f56;
	mul.f32 	%f81, %f80, 0f3F000000;
	add.f32 	%f82, %f54, %f57;
	mul.f32 	%f83, %f82, 0f3F000000;
	add.f32 	%f84, %f55, %f58;
	mul.f32 	%f85, %f84, 0f3F000000;
	sub.f32 	%f86, %f50, %f81;
	sub.f32 	%f87, %f51, %f83;
	sub.f32 	%f88, %f52, %f85;
	mul.f32 	%f89, %f87, %f87;
	fma.rn.f32 	%f90, %f86, %f86, %f89;
	fma.rn.f32 	%f91, %f88, %f88, %f90;
	sqrt.rn.f32 	%f92, %f91;
	add.f32 	%f93, %f92, 0f2EDBE6FF;
	rcp.rn.f32 	%f94, %f93;
	mul.f32 	%f95, %f86, %f94;
	mul.f32 	%f96, %f87, %f94;
	mul.f32 	%f97, %f88, %f94;
	mul.f32 	%f98, %f79, %f96;
	mul.f32 	%f99, %f78, %f97;
	sub.f32 	%f100, %f98, %f99;
	mul.f32 	%f101, %f77, %f97;
	mul.f32 	%f102, %f79, %f95;
	sub.f32 	%f103, %f101, %f102;
	mul.f32 	%f104, %f78, %f95;
	mul.f32 	%f105, %f77, %f96;
	sub.f32 	%f106, %f104, %f105;
	mul.f32 	%f107, %f103, %f103;
	fma.rn.f32 	%f108, %f100, %f100, %f107;
	fma.rn.f32 	%f109, %f106, %f106, %f108;
	sqrt.rn.f32 	%f110, %f109;
	add.f32 	%f111, %f110, 0f2EDBE6FF;
	rcp.rn.f32 	%f112, %f111;
	mul.f32 	%f113, %f112, %f100;
	mul.f32 	%f114, %f112, %f103;
	mul.f32 	%f115, %f112, %f106;
	mul.f32 	%f116, %f60, %f96;
	fma.rn.f32 	%f117, %f59, %f95, %f116;
	fma.rn.f32 	%f118, %f61, %f97, %f117;
	mul.f32 	%f119, %f63, %f96;
	fma.rn.f32 	%f120, %f62, %f95, %f119;
	fma.rn.f32 	%f121, %f64, %f97, %f120;
	mul.f32 	%f122, %f66, %f96;
	fma.rn.f32 	%f123, %f65, %f95, %f122;
	fma.rn.f32 	%f124, %f67, %f97, %f123;
	div.rn.f32 	%f125, %f118, %f192;
	setp.gt.f32 	%p2, %f125, 0f3F800000;
	selp.f32 	%f126, 0f3F800000, %f125, %p2;
	setp.lt.f32 	%p3, %f126, 0fBF800000;
	selp.f32 	%f127, 0fBF800000, %f126, %p3;
	mul.f32 	%f128, %f127, %f127;
	mov.f32 	%f129, 0f3F800000;
	sub.f32 	%f130, %f129, %f128;
	sqrt.rn.f32 	%f131, %f130;
	sub.f32 	%f132, %f121, %f124;
	add.f32 	%f133, %f5, %f5;
	fma.rn.f32 	%f134, %f133, %f131, 0f2EDBE6FF;
	div.rn.f32 	%f135, %f132, %f134;
	setp.gt.f32 	%p4, %f135, 0f3F800000;
	selp.f32 	%f136, 0f3F800000, %f135, %p4;
	setp.lt.f32 	%p5, %f136, 0fBF800000;
	selp.f32 	%f137, 0fBF800000, %f136, %p5;
	mul.f32 	%f138, %f137, %f137;
	sub.f32 	%f139, %f129, %f138;
	sqrt.rn.f32 	%f140, %f139;
	mul.f32 	%f141, %f192, %f127;
	neg.f32 	%f142, %f192;
	mul.f32 	%f143, %f131, %f142;
	neg.f32 	%f144, %f5;
	mul.f32 	%f145, %f140, %f144;
	mul.f32 	%f146, %f193, %f127;
	mul.f32 	%f147, %f5, %f137;
	mul.f32 	%f148, %f131, %f147;
	sub.f32 	%f149, %f146, %f148;
	mul.f32 	%f150, %f193, %f131;
	mul.f32 	%f151, %f127, %f147;
	add.f32 	%f152, %f150, %f151;
	mul.f32 	%f153, %f5, %f140;
	add.f32 	%f154, %f146, %f148;
	sub.f32 	%f155, %f150, %f151;
	mul.f32 	%f156, %f113, %f141;
	fma.rn.f32 	%f157, %f77, 0f00000000, %f156;
	fma.rn.f32 	%f158, %f95, %f143, %f157;
	mul.f32 	%f159, %f114, %f141;
	fma.rn.f32 	%f160, %f78, 0f00000000, %f159;
	fma.rn.f32 	%f161, %f96, %f143, %f160;
	mul.f32 	%f162, %f115, %f141;
	fma.rn.f32 	%f163, %f79, 0f00000000, %f162;
	fma.rn.f32 	%f164, %f97, %f143, %f163;
	mul.f32 	%f165, %f113, %f149;
	fma.rn.f32 	%f166, %f77, %f145, %f165;
	fma.rn.f32 	%f167, %f95, %f152, %f166;
	mul.f32 	%f168, %f114, %f149;
	fma.rn.f32 	%f169, %f78, %f145, %f168;
	fma.rn.f32 	%f170, %f96, %f152, %f169;
	mul.f32 	%f171, %f115, %f149;
	fma.rn.f32 	%f172, %f79, %f145, %f171;
	fma.rn.f32 	%f173, %f97, %f152, %f172;
	mul.f32 	%f174, %f113, %f154;
	fma.rn.f32 	%f175, %f77, %f153, %f174;
	fma.rn.f32 	%f176, %f95, %f155, %f175;
	mul.f32 	%f177, %f114, %f154;
	fma.rn.f32 	%f178, %f78, %f153, %f177;
	fma.rn.f32 	%f179, %f96, %f155, %f178;
	mul.f32 	%f180, %f115, %f154;
	fma.rn.f32 	%f181, %f79, %f153, %f180;
	fma.rn.f32 	%f182, %f97, %f155, %f181;
	add.f32 	%f183, %f41, %f158;
	st.global.f32 	[%rd15], %f183;
	add.f32 	%f184, %f45, %f161;
	st.global.f32 	[%rd15+4], %f184;
	add.f32 	%f185, %f49, %f164;
	st.global.f32 	[%rd15+8], %f185;
	add.f32 	%f186, %f41, %f167;
	st.global.f32 	[%rd16], %f186;
	add.f32 	%f187, %f45, %f170;
	st.global.f32 	[%rd16+4], %f187;
	add.f32 	%f188, %f49, %f173;
	st.global.f32 	[%rd16+8], %f188;
	add.f32 	%f189, %f41, %f176;
	st.global.f32 	[%rd17], %f189;
	add.f32 	%f190, %f45, %f179;
	st.global.f32 	[%rd17+4], %f190;
	add.f32 	%f191, %f49, %f182;
	st.global.f32 	[%rd17+8], %f191;
$L__BB0_2:
	ret;

}


// ===== COMPILED SASS (sm_100) =====

	.target	sm_100

	.elftype	@"ET_EXEC"


//--------------------- .note.nv.tkinfo           --------------------------
	.section	.note.nv.tkinfo,"",@"SHT_NOTE"
	.sectionflags	@"SHF_NOTE_NV_TKINFO"
	.tkinfo
        /*0018*/ 	.word	0x00000002
        /*0030*/ 	.string	""
        /*0030*/ 	.string	"ptxas"
        /*0030*/ 	.string	"Cuda compilation tools, release 13.0, V13.0.88"
        /*0030*/ 	.string	"Build cuda_13.0.r13.0/compiler.36424714_0"
        /*0030*/ 	.string	"-arch sm_100 -m 64 "



//--------------------- .note.nv.cuinfo           --------------------------
	.section	.note.nv.cuinfo,"",@"SHT_NOTE"
	.sectionflags	@"SHF_NOTE_NV_CUINFO"
        /*0018*/ 	.short	0x0002
        /*001a*/ 	.short	0x0064
        /*001c*/ 	.short	0x0082
	.zero		2


//--------------------- .nv.info                  --------------------------
	.section	.nv.info,"",@"SHT_CUDA_INFO"
	.align	4


	//----- nvinfo : EIATTR_REGCOUNT
	.align		4
        /*0000*/ 	.byte	0x04, 0x2f
        /*0002*/ 	.short	(.L_1 - .L_0)
	.align		4
.L_0:
        /*0004*/ 	.word	index@(settle_constraints)
        /*0008*/ 	.word	0x00000028


	//----- nvinfo : EIATTR_FRAME_SIZE
	.align		4
.L_1:
        /*000c*/ 	.byte	0x04, 0x11
        /*000e*/ 	.short	(.L_3 - .L_2)
	.align		4
.L_2:
        /*0010*/ 	.word	index@($__internal_2_$__cuda_sm3x_div_rn_noftz_f32_slowpath)
        /*0014*/ 	.word	0x00000000


	//----- nvinfo : EIATTR_FRAME_SIZE
	.align		4
.L_3:
        /*0018*/ 	.byte	0x04, 0x11
        /*001a*/ 	.short	(.L_5 - .L_4)
	.align		4
.L_4:
        /*001c*/ 	.word	index@($__internal_1_$__cuda_sm20_sqrt_rn_f32_slowpath)
        /*0020*/ 	.word	0x00000000


	//----- nvinfo : EIATTR_FRAME_SIZE
	.align		4
.L_5:
        /*0024*/ 	.byte	0x04, 0x11
        /*0026*/ 	.short	(.L_7 - .L_6)
	.align		4
.L_6:
        /*0028*/ 	.word	index@($__internal_0_$__cuda_sm20_rcp_rn_f32_slowpath)
        /*002c*/ 	.word	0x00000000


	//----- nvinfo : EIATTR_FRAME_SIZE
	.align		4
.L_7:
        /*0030*/ 	.byte	0x04, 0x11
        /*0032*/ 	.short	(.L_9 - .L_8)
	.align		4
.L_8:
        /*0034*/ 	.word	index@(settle_constraints)
        /*0038*/ 	.word	0x00000000


	//----- nvinfo : EIATTR_MIN_STACK_SIZE
	.align		4
.L_9:
        /*003c*/ 	.byte	0x04, 0x12
        /*003e*/ 	.short	(.L_11 - .L_10)
	.align		4
.L_10:
        /*0040*/ 	.word	index@(settle_constraints)
        /*0044*/ 	.word	0x00000000
.L_11:


//--------------------- .nv.compat                --------------------------
	.section	.nv.compat,"",@"SHT_CUDA_COMPAT_INFO"
	.align	4
        /*0000*/ 	.byte	0x02, 0x09, 0x00, 0x00, 0x02, 0x02, 0x01, 0x00, 0x02, 0x05, 0x05, 0x00, 0x03, 0x07, 0x01, 0x01
        /*0010*/ 	.byte	0x02, 0x03, 0x00, 0x00, 0x02, 0x06, 0x01, 0x00, 0x04, 0x0b, 0x08, 0x00, 0x01, 0x00, 0x00, 0x00
        /*0020*/ 	.byte	0x00, 0x00, 0x00, 0x00


//--------------------- .nv.info.settle_constraints --------------------------
	.section	.nv.info.settle_constraints,"",@"SHT_CUDA_INFO"
	.sectionflags	@""
	.align	4


	//----- nvinfo : EIATTR_CUDA_API_VERSION
	.align		4
        /*0000*/ 	.byte	0x04, 0x37
        /*0002*/ 	.short	(.L_13 - .L_12)
.L_12:
        /*0004*/ 	.word	0x00000082


	//----- nvinfo : EIATTR_KPARAM_INFO
	.align		4
.L_13:
        /*0008*/ 	.byte	0x04, 0x17
        /*000a*/ 	.short	(.L_15 - .L_14)
.L_14:
        /*000c*/ 	.word	0x00000000
        /*0010*/ 	.short	0x000a
        /*0012*/ 	.short	0x0034
        /*0014*/ 	.byte	0x00, 0xf0, 0x11, 0x00


	//----- nvinfo : EIATTR_KPARAM_INFO
	.align		4
.L_15:
        /*0018*/ 	.byte	0x04, 0x17
        /*001a*/ 	.short	(.L_17 - .L_16)
.L_16:
        /*001c*/ 	.word	0x00000000
        /*0020*/ 	.short	0x0009
        /*0022*/ 	.short	0x0030
        /*0024*/ 	.byte	0x00, 0xf0, 0x11, 0x00


	//----- nvinfo : EIATTR_KPARAM_INFO
	.align		4
.L_17:
        /*0028*/ 	.byte	0x04, 0x17
        /*002a*/ 	.short	(.L_19 - .L_18)
.L_18:
        /*002c*/ 	.word	0x00000000
        /*0030*/ 	.short	0x0008
        /*0032*/ 	.short	0x002c
        /*0034*/ 	.byte	0x00, 0xf0, 0x11, 0x00


	//----- nvinfo : EIATTR_KPARAM_INFO
	.align		4
.L_19:
        /*0038*/ 	.byte	0x04, 0x17
        /*003a*/ 	.short	(.L_21 - .L_20)
.L_20:
        /*003c*/ 	.word	0x00000000
        /*0040*/ 	.short	0x0007
        /*0042*/ 	.short	0x0028
        /*0044*/ 	.byte	0x00, 0xf0, 0x11, 0x00


	//----- nvinfo : EIATTR_KPARAM_INFO
	.align		4
.L_21:
        /*0048*/ 	.byte	0x04, 0x17
        /*004a*/ 	.short	(.L_23 - .L_22)
.L_22:
        /*004c*/ 	.word	0x00000000
        /*0050*/ 	.short	0x0006
        /*0052*/ 	.short	0x0024
        /*0054*/ 	.byte	0x00, 0xf0, 0x11, 0x00


	//----- nvinfo : EIATTR_KPARAM_INFO
	.align		4
.L_23:
        /*0058*/ 	.byte	0x04, 0x17
        /*005a*/ 	.short	(.L_25 - .L_24)
.L_24:
        /*005c*/ 	.word	0x00000000
        /*0060*/ 	.short	0x0005
        /*0062*/ 	.short	0x0020
        /*0064*/ 	.byte	0x00, 0xf0, 0x11, 0x00


	//----- nvinfo : EIATTR_KPARAM_INFO
	.align		4
.L_25:
        /*0068*/ 	.byte	0x04, 0x17
        /*006a*/ 	.short	(.L_27 - .L_26)
.L_26:
        /*006c*/ 	.word	0x00000000
        /*0070*/ 	.short	0x0004
        /*0072*/ 	.short	0x001c
        /*0074*/ 	.byte	0x00, 0xf0, 0x11, 0x00


	//----- nvinfo : EIATTR_KPARAM_INFO
	.align		4
.L_27:
        /*0078*/ 	.byte	0x04, 0x17
        /*007a*/ 	.short	(.L_29 - .L_28)
.L_28:
        /*007c*/ 	.word	0x00000000
        /*0080*/ 	.short	0x0003
        /*0082*/ 	.short	0x0018
        /*0084*/ 	.byte	0x00, 0xf0, 0x11, 0x00


	//----- nvinfo : EIATTR_KPARAM_INFO
	.align		4
.L_29:
        /*0088*/ 	.byte	0x04, 0x17
        /*008a*/ 	.short	(.L_31 - .L_30)
.L_30:
        /*008c*/ 	.word	0x00000000
        /*0090*/ 	.short	0x0002
        /*0092*/ 	.short	0x0010
        /*0094*/ 	.byte	0x00, 0xf5, 0x21, 0x00


	//----- nvinfo : EIATTR_KPARAM_INFO
	.align		4
.L_31:
        /*0098*/ 	.byte	0x04, 0x17
        /*009a*/ 	.short	(.L_33 - .L_32)
.L_32:
        /*009c*/ 	.word	0x00000000
        /*00a0*/ 	.short	0x0001
        /*00a2*/ 	.short	0x0008
        /*00a4*/ 	.byte	0x00, 0xf5, 0x21, 0x00


	//----- nvinfo : EIATTR_KPARAM_INFO
	.align		4
.L_33:
        /*00a8*/ 	.byte	0x04, 0x17
        /*00aa*/ 	.short	(.L_35 - .L_34)
.L_34:
        /*00ac*/ 	.word	0x00000000
        /*00b0*/ 	.short	0x0000
        /*00b2*/ 	.short	0x0000
        /*00b4*/ 	.byte	0x00, 0xf5, 0x21, 0x00


	//----- nvinfo : EIATTR_SPARSE_MMA_MASK
	.align		4
.L_35:
        /*00b8*/ 	.byte	0x03, 0x50
        /*00ba*/ 	.short	0x0000


	//----- nvinfo : EIATTR_MAXREG_COUNT
	.align		4
        /*00bc*/ 	.byte	0x03, 0x1b
        /*00be*/ 	.short	0x00ff


	//----- nvinfo : EIATTR_MERCURY_ISA_VERSION
	.align		4
        /*00c0*/ 	.byte	0x03, 0x5f
        /*00c2*/ 	.short	0x0101


	//----- nvinfo : EIATTR_VRC_CTA_INIT_COUNT
	.align		4
        /*00c4*/ 	.byte	0x02, 0x4a
	.zero		1
	.zero		1


	//----- nvinfo : EIATTR_EXIT_INSTR_OFFSETS
	.align		4
        /*00c8*/ 	.byte	0x04, 0x1c
        /*00ca*/ 	.short	(.L_37 - .L_36)


	//   ....[0]....
.L_36:
        /*00cc*/ 	.word	0x00000070


	//   ....[1]....
        /*00d0*/ 	.word	0x000015e0


	//----- nvinfo : EIATTR_CRS_STACK_SIZE
	.align		4
.L_37:
        /*00d4*/ 	.byte	0x04, 0x1e
        /*00d6*/ 	.short	(.L_39 - .L_38)
.L_38:
        /*00d8*/ 	.word	0x00000000


	//----- nvinfo : EIATTR_CBANK_PARAM_SIZE
	.align		4
.L_39:
        /*00dc*/ 	.byte	0x03, 0x19
        /*00de*/ 	.short	0x0038


	//----- nvinfo : EIATTR_PARAM_CBANK
	.align		4
        /*00e0*/ 	.byte	0x04, 0x0a
        /*00e2*/ 	.short	(.L_41 - .L_40)
	.align		4
.L_40:
        /*00e4*/ 	.word	index@(.nv.constant0.settle_constraints)
        /*00e8*/ 	.short	0x0380
        /*00ea*/ 	.short	0x0038


	//----- nvinfo : EIATTR_SW_WAR
	.align		4
.L_41:
        /*00ec*/ 	.byte	0x04, 0x36
        /*00ee*/ 	.short	(.L_43 - .L_42)
.L_42:
        /*00f0*/ 	.word	0x00000008
.L_43:


//--------------------- .nv.callgraph             --------------------------
	.section	.nv.callgraph,"",@"SHT_CUDA_CALLGRAPH"
	.align	4
	.sectionentsize	8
	.align		4
        /*0000*/ 	.word	0x00000000
	.align		4
        /*0004*/ 	.word	0xffffffff
	.align		4
        /*0008*/ 	.word	0x00000000
	.align		4
        /*000c*/ 	.word	0xfffffffe
	.align		4
        /*0010*/ 	.word	0x00000000
	.align		4
        /*0014*/ 	.word	0xfffffffd
	.align		4
        /*0018*/ 	.word	0x00000000
	.align		4
        /*001c*/ 	.word	0xfffffffc


//--------------------- .text.settle_constraints  --------------------------
	.section	.text.settle_constraints,"ax",@progbits
	.align	128
        .global         settle_constraints
        .type           settle_constraints,@function
        .size           settle_constraints,(.L_x_49 - settle_constraints)
        .other          settle_constraints,@"STO_CUDA_ENTRY STV_DEFAULT"
settle_constraints:
.text.settle_constraints:
[----:B------:R-:W-:Y:S01]  /*0000*/  LDC R1, c[0x0][0x37c] ;  /* 0x0000df00ff017b82 */ /* 0x000fe20000000800 */
[----:B------:R-:W0:Y:S07]  /*0010*/  S2R R3, SR_TID.X ;  /* 0x0000000000037919 */ /* 0x000e2e0000002100 */
[----:B------:R-:W0:Y:S01]  /*0020*/  S2UR UR4, SR_CTAID.X ;  /* 0x00000000000479c3 */ /* 0x000e220000002500 */
[----:B------:R-:W1:Y:S07]  /*0030*/  LDCU UR5, c[0x0][0x398] ;  /* 0x00007300ff0577ac */ /* 0x000e6e0008000800 */
[----:B------:R-:W0:Y:S02]  /*0040*/  LDC R0, c[0x0][0x360] ;  /* 0x0000d800ff007b82 */ /* 0x000e240000000800 */
[----:B0-----:R-:W-:-:S05]  /*0050*/  IMAD R0, R0, UR4, R3 ;  /* 0x0000000400007c24 */ /* 0x001fca000f8e0203 */
[----:B-1----:R-:W-:-:S13]  /*0060*/  ISETP.GE.AND P0, PT, R0, UR5, PT ;  /* 0x0000000500007c0c */ /* 0x002fda000bf06270 */
[----:B------:R-:W-:Y:S05]  /*0070*/  @P0 EXIT ;  /* 0x000000000000094d */ /* 0x000fea0003800000 */
[----:B------:R-:W0:Y:S01]  /*0080*/  LDC.64 R2, c[0x0][0x390] ;  /* 0x0000e400ff027b82 */ /* 0x000e220000000a00 */
[----:B------:R-:W1:Y:S01]  /*0090*/  LDCU.64 UR4, c[0x0][0x358] ;  /* 0x00006b00ff0477ac */ /* 0x000e620008000a00 */
[----:B------:R-:W-:-:S06]  /*00a0*/  LEA R5, R0, R0, 0x1 ;  /* 0x0000000000057211 */ /* 0x000fcc00078e08ff */
[----:B------:R-:W2:Y:S08]  /*00b0*/  LDC.64 R12, c[0x0][0x388] ;  /* 0x0000e200ff0c7b82 */ /* 0x000eb00000000a00 */
[----:B------:R-:W3:Y:S01]  /*00c0*/  LDC.64 R18, c[0x0][0x380] ;  /* 0x0000e000ff127b82 */ /* 0x000ee20000000a00 */
[----:B0-----:R-:W-:-:S07]  /*00d0*/  IMAD.WIDE R2, R5, 0x4, R2 ;  /* 0x0000000405027825 */ /* 0x001fce00078e0202 */
[----:B------:R-:W0:Y:S01]  /*00e0*/  LDC R9, c[0x0][0x39c] ;  /* 0x0000e700ff097b82 */ /* 0x000e220000000800 */
[----:B-1----:R-:W4:Y:S04]  /*00f0*/  LDG.E.CONSTANT R0, desc[UR4][R2.64] ;  /* 0x0000000402007981 */ /* 0x002f28000c1e9900 */
[----:B------:R-:W2:Y:S04]  /*0100*/  LDG.E.CONSTANT R4, desc[UR4][R2.64+0x4] ;  /* 0x0000040402047981 */ /* 0x000ea8000c1e9900 */
[----:B------:R-:W3:Y:S01]  /*0110*/  LDG.E.CONSTANT R6, desc[UR4][R2.64+0x8] ;  /* 0x0000080402067981 */ /* 0x000ee2000c1e9900 */
[----:B----4-:R-:W-:-:S02]  /*0120*/  LEA R37, R0, R0, 0x1 ;  /* 0x0000000000257211 */ /* 0x010fc400078e08ff */
[----:B------:R-:W0:Y:S01]  /*0130*/  LDC R0, c[0x0][0x3a0] ;  /* 0x0000e800ff007b82 */ /* 0x000e220000000800 */
[----:B--2---:R-:W-:Y:S02]  /*0140*/  LEA R21, R4, R4, 0x1 ;  /* 0x0000000404157211 */ /* 0x004fe400078e08ff */
[----:B------:R-:W-:Y:S01]  /*0150*/  IMAD.WIDE R4, R37, 0x4, R12 ;  /* 0x0000000425047825 */ /* 0x000fe200078e020c */
[----:B---3--:R-:W-:-:S03]  /*0160*/  LEA R7, R6, R6, 0x1 ;  /* 0x0000000606077211 */ /* 0x008fc600078e08ff */
[----:B------:R-:W-:Y:S01]  /*0170*/  IMAD.WIDE R10, R21, 0x4, R12 ;  /* 0x00000004150a7825 */ /* 0x000fe200078e020c */
[----:B------:R1:W5:Y:S03]  /*0180*/  LDG.E.CONSTANT R27, desc[UR4][R4.64] ;  /* 0x00000004041b7981 */ /* 0x000366000c1e9900 */
[--C-:B------:R-:W-:Y:S01]  /*0190*/  IMAD.WIDE R36, R37, 0x4, R18.reuse ;  /* 0x0000000425247825 */ /* 0x100fe200078e0212 */
[----:B------:R1:W5:Y:S03]  /*01a0*/  LDG.E.CONSTANT R24, desc[UR4][R4.64+0x4] ;  /* 0x0000040404187981 */ /* 0x000366000c1e9900 */
[----:B------:R-:W-:Y:S01]  /*01b0*/  IMAD.WIDE R20, R21, 0x4, R18 ;  /* 0x0000000415147825 */ /* 0x000fe200078e0212 */
[----:B------:R1:W5:Y:S03]  /*01c0*/  LDG.E.CONSTANT R17, desc[UR4][R4.64+0x8] ;  /* 0x0000080404117981 */ /* 0x000366000c1e9900 */
[C---:B------:R-:W-:Y:S01]  /*01d0*/  IMAD.WIDE R12, R7.reuse, 0x4, R12 ;  /* 0x00000004070c7825 */ /* 0x040fe200078e020c */
[----:B------:R1:W5:Y:S03]  /*01e0*/  LDG.E.CONSTANT R26, desc[UR4][R10.64] ;  /* 0x000000040a1a7981 */ /* 0x000366000c1e9900 */
[----:B------:R-:W-:Y:S01]  /*01f0*/  IMAD.WIDE R18, R7, 0x4, R18 ;  /* 0x0000000407127825 */ /* 0x000fe200078e0212 */
[----:B------:R1:W5:Y:S04]  /*0200*/  LDG.E.CONSTANT R23, desc[UR4][R10.64+0x4] ;  /* 0x000004040a177981 */ /* 0x000368000c1e9900 */
[----:B------:R1:W5:Y:S04]  /*0210*/  LDG.E.CONSTANT R16, desc[UR4][R10.64+0x8] ;  /* 0x000008040a107981 */ /* 0x000368000c1e9900 */
[----:B------:R1:W5:Y:S04]  /*0220*/  LDG.E.CONSTANT R25, desc[UR4][R12.64] ;  /* 0x000000040c197981 */ /* 0x000368000c1e9900 */
[----:B------:R1:W5:Y:S04]  /*0230*/  LDG.E.CONSTANT R22, desc[UR4][R12.64+0x4] ;  /* 0x000004040c167981 */ /* 0x000368000c1e9900 */
[----:B------:R1:W5:Y:S04]  /*0240*/  LDG.E.CONSTANT R15, desc[UR4][R12.64+0x8] ;  /* 0x000008040c0f7981 */ /* 0x000368000c1e9900 */
[----:B------:R1:W5:Y:S04]  /*0250*/  LDG.E R8, desc[UR4][R36.64] ;  /* 0x0000000424087981 */ /* 0x000368000c1e1900 */
[----:B------:R1:W5:Y:S04]  /*0260*/  LDG.E R7, desc[UR4][R36.64+0x4] ;  /* 0x0000040424077981 */ /* 0x000368000c1e1900 */
[----:B------:R1:W5:Y:S04]  /*0270*/  LDG.E R6, desc[UR4][R36.64+0x8] ;  /* 0x0000080424067981 */ /* 0x000368000c1e1900 */
[----:B------:R1:W5:Y:S04]  /*0280*/  LDG.E R5, desc[UR4][R20.64] ;  /* 0x0000000414057981 */ /* 0x000368000c1e1900 */
[----:B------:R1:W5:Y:S04]  /*0290*/  LDG.E R4, desc[UR4][R20.64+0x4] ;  /* 0x0000040414047981 */ /* 0x000368000c1e1900 */
[----:B------:R1:W5:Y:S04]  /*02a0*/  LDG.E R3, desc[UR4][R20.64+0x8] ;  /* 0x0000080414037981 */ /* 0x000368000c1e1900 */
[----:B------:R1:W5:Y:S04]  /*02b0*/  LDG.E R2, desc[UR4][R18.64] ;  /* 0x0000000412027981 */ /* 0x000368000c1e1900 */
[----:B------:R1:W5:Y:S04]  /*02c0*/  LDG.E R33, desc[UR4][R18.64+0x4] ;  /* 0x0000040412217981 */ /* 0x000368000c1e1900 */
[----:B------:R1:W5:Y:S01]  /*02d0*/  LDG.E R34, desc[UR4][R18.64+0x8] ;  /* 0x0000080412227981 */ /* 0x000362000c1e1900 */
[----:B0-----:R-:W-:-:S05]  /*02e0*/  FFMA R0, R0, 2, R9 ;  /* 0x4000000000007823 */ /* 0x001fca0000000009 */
[----:B------:R-:W-:-:S04]  /*02f0*/  IADD3 R9, PT, PT, R0, 0x1800000, RZ ;  /* 0x0180000000097810 */ /* 0x000fc80007ffe0ff */
[----:B------:R-:W-:-:S04]  /*0300*/  LOP3.LUT R9, R9, 0x7f800000, RZ, 0xc0, !PT ;  /* 0x7f80000009097812 */ /* 0x000fc800078ec0ff */
[----:B------:R-:W-:-:S13]  /*0310*/  ISETP.GT.U32.AND P0, PT, R9, 0x1ffffff, PT ;  /* 0x01ffffff0900780c */ /* 0x000fda0003f04070 */
[----:B-1----:R-:W-:Y:S05]  /*0320*/  @P0 BRA `(.L_x_0) ;  /* 0x00000000000c0947 */ /* 0x002fea0003800000 */
[----:B------:R-:W-:-:S07]  /*0330*/  MOV R28, 0x350 ;  /* 0x00000350001c7802 */ /* 0x000fce0000000f00 */
[----:B-----5:R-:W-:Y:S05]  /*0340*/  CALL.REL.NOINC `($__internal_0_$__cuda_sm20_rcp_rn_f32_slowpath) ;  /* 0x0000001000a87944 */ /* 0x020fea0003c00000 */
[----:B------:R-:W-:Y:S05]  /*0350*/  BRA `(.L_x_1) ;  /* 0x0000000000107947 */ /* 0x000fea0003800000 */
.L_x_0:
[----:B------:R-:W0:Y:S02]  /*0360*/  MUFU.RCP R31, R0 ;  /* 0x00000000001f7308 */ /* 0x000e240000001000 */
[----:B0-----:R-:W-:-:S04]  /*0370*/  FFMA R9, R0, R31, -1 ;  /* 0xbf80000000097423 */ /* 0x001fc8000000001f */
[----:B------:R-:W-:-:S04]  /*0380*/  FADD.FTZ R10, -R9, -RZ ;  /* 0x800000ff090a7221 */ /* 0x000fc80000010100 */
[----:B------:R-:W-:-:S07]  /*0390*/  FFMA R31, R31, R10, R31 ;  /* 0x0000000a1f1f7223 */ /* 0x000fce000000001f */
.L_x_1:
[----:B------:R-:W0:Y:S01]  /*03a0*/  LDCU UR6, c[0x0][0x3a0] ;  /* 0x00007400ff0677ac */ /* 0x000e220008000800 */
[----:B------:R-:W-:Y:S01]  /*03b0*/  BSSY.RECONVERGENT B0, `(.L_x_2) ;  /* 0x000003a000007945 */ /* 0x000fe20003800200 */
[----:B------:R-:W1:Y:S01]  /*03c0*/  LDCU UR7, c[0x0][0x39c] ;  /* 0x00007380ff0777ac */ /* 0x000e620008000800 */
[----:B0----5:R-:W-:Y:S01]  /*03d0*/  FMUL R9, R23, UR6 ;  /* 0x0000000617097c20 */ /* 0x021fe20008400000 */
[----:B------:R-:W-:Y:S01]  /*03e0*/  FMUL R0, R26, UR6 ;  /* 0x000000061a007c20 */ /* 0x000fe20008400000 */
[----:B------:R-:W-:Y:S01]  /*03f0*/  FMUL R10, R16, UR6 ;  /* 0x00000006100a7c20 */ /* 0x000fe20008400000 */
[----:B------:R-:W-:Y:S01]  /*0400*/  FMUL R11, R3, UR6 ;  /* 0x00000006030b7c20 */ /* 0x000fe20008400000 */
[----:B-1----:R-:W-:Y:S01]  /*0410*/  FFMA R9, R24, UR7, R9 ;  /* 0x0000000718097c23 */ /* 0x002fe20008000009 */
[----:B------:R-:W-:Y:S01]  /*0420*/  FFMA R0, R27, UR7, R0 ;  /* 0x000000071b007c23 */ /* 0x000fe20008000000 */
[----:B------:R-:W-:Y:S01]  /*0430*/  FFMA R10, R17, UR7, R10 ;  /* 0x00000007110a7c23 */ /* 0x000fe2000800000a */
[----:B------:R-:W-:Y:S01]  /*0440*/  FFMA R11, R6, UR7, R11 ;  /* 0x00000007060b7c23 */ /* 0x000fe2000800000b */
[----:B------:R-:W-:Y:S01]  /*0450*/  FFMA R9, R22, UR6, R9 ;  /* 0x0000000616097c23 */ /* 0x000fe20008000009 */
[----:B------:R-:W-:Y:S01]  /*0460*/  FFMA R0, R25, UR6, R0 ;  /* 0x0000000619007c23 */ /* 0x000fe20008000000 */
[----:B------:R-:W-:Y:S01]  /*0470*/  FFMA R10, R15, UR6, R10 ;  /* 0x000000060f0a7c23 */ /* 0x000fe2000800000a */
[----:B------:R-:W-:Y:S01]  /*0480*/  FFMA R30, R34, UR6, R11 ;  /* 0x00000006221e7c23 */ /* 0x000fe2000800000b */
[CC--:B------:R-:W-:Y:S01]  /*0490*/  FFMA R23, R9.reuse, -R31.reuse, R23 ;  /* 0x8000001f09177223 */ /* 0x0c0fe20000000017 */
[CC--:B------:R-:W-:Y:S01]  /*04a0*/  FFMA R22, R9.reuse, -R31.reuse, R22 ;  /* 0x8000001f09167223 */ /* 0x0c0fe20000000016 */
[CC--:B------:R-:W-:Y:S01]  /*04b0*/  FFMA R26, R0.reuse, -R31.reuse, R26 ;  /* 0x8000001f001a7223 */ /* 0x0c0fe2000000001a */
[-C--:B------:R-:W-:Y:S01]  /*04c0*/  FFMA R25, R0, -R31.reuse, R25 ;  /* 0x8000001f00197223 */ /* 0x080fe20000000019 */
[-C--:B------:R-:W-:Y:S01]  /*04d0*/  FFMA R24, R9, -R31.reuse, R24 ;  /* 0x8000001f09187223 */ /* 0x080fe20000000018 */
[----:B------:R-:W-:Y:S01]  /*04e0*/  FADD R14, -R23, R22 ;  /* 0x00000016170e7221 */ /* 0x000fe20000000100 */
[-C--:B------:R-:W-:Y:S01]  /*04f0*/  FFMA R16, R10, -R31.reuse, R16 ;  /* 0x8000001f0a107223 */ /* 0x080fe20000000010 */
[----:B------:R-:W-:Y:S01]  /*0500*/  FADD R13, -R26, R25 ;  /* 0x000000191a0d7221 */ /* 0x000fe20000000100 */
[-C--:B------:R-:W-:Y:S01]  /*0510*/  FFMA R15, R10, -R31.reuse, R15 ;  /* 0x8000001f0a0f7223 */ /* 0x080fe2000000000f */
[----:B------:R-:W-:Y:S01]  /*0520*/  FMUL R12, R14, R14 ;  /* 0x0000000e0e0c7220 */ /* 0x000fe20000400000 */
[----:B------:R-:W-:Y:S01]  /*0530*/  FMUL R9, R5, UR6 ;  /* 0x0000000605097c20 */ /* 0x000fe20008400000 */
[----:B------:R-:W-:Y:S01]  /*0540*/  FFMA R27, R0, -R31, R27 ;  /* 0x8000001f001b7223 */ /* 0x000fe2000000001b */
[----:B------:R-:W-:Y:S01]  /*0550*/  FMUL R0, R4, UR6 ;  /* 0x0000000604007c20 */ /* 0x000fe20008400000 */
[----:B------:R-:W-:Y:S01]  /*0560*/  FFMA R29, R13, R13, R12 ;  /* 0x0000000d0d1d7223 */ /* 0x000fe2000000000c */
[----:B------:R-:W-:Y:S01]  /*0570*/  FFMA R9, R8, UR7, R9 ;  /* 0x0000000708097c23 */ /* 0x000fe20008000009 */
[----:B------:R-:W-:Y:S01]  /*0580*/  FADD R12, -R16, R15 ;  /* 0x0000000f100c7221 */ /* 0x000fe20000000100 */
[-C--:B------:R-:W-:Y:S01]  /*0590*/  FFMA R17, R10, -R31.reuse, R17 ;  /* 0x8000001f0a117223 */ /* 0x080fe20000000011 */
[----:B------:R-:W-:Y:S01]  /*05a0*/  FFMA R10, R7, UR7, R0 ;  /* 0x00000007070a7c23 */ /* 0x000fe20008000000 */
[----:B------:R-:W-:Y:S01]  /*05b0*/  FFMA R0, R2, UR6, R9 ;  /* 0x0000000602007c23 */ /* 0x000fe20008000009 */
[----:B------:R-:W-:Y:S01]  /*05c0*/  FFMA R28, R12, R12, R29 ;  /* 0x0000000c0c1c7223 */ /* 0x000fe2000000001d */
[-C--:B------:R-:W-:Y:S01]  /*05d0*/  FMUL R9, R30, R31.reuse ;  /* 0x0000001f1e097220 */ /* 0x080fe20000400000 */
[----:B------:R-:W-:Y:S01]  /*05e0*/  FFMA R10, R33, UR6, R10 ;  /* 0x00000006210a7c23 */ /* 0x000fe2000800000a */
[----:B------:R-:W-:-:S02]  /*05f0*/  FMUL R11, R0, R31 ;  /* 0x0000001f000b7220 */ /* 0x000fc40000400000 */
[----:B------:R-:W-:Y:S01]  /*0600*/  IADD3 R0, PT, PT, R28, -0xd000000, RZ ;  /* 0xf30000001c007810 */ /* 0x000fe20007ffe0ff */
[----:B------:R-:W-:Y:S01]  /*0610*/  FMUL R10, R10, R31 ;  /* 0x0000001f0a0a7220 */ /* 0x000fe20000400000 */
[----:B------:R-:W-:Y:S01]  /*0620*/  FADD R8, R8, -R11 ;  /* 0x8000000b08087221 */ /* 0x000fe20000000000 */
[----:B------:R-:W-:Y:S01]  /*0630*/  FADD R6, R6, -R9 ;  /* 0x8000000906067221 */ /* 0x000fe20000000000 */
[----:B------:R-:W-:Y:S01]  /*0640*/  ISETP.GT.U32.AND P0, PT, R0, 0x727fffff, PT ;  /* 0x727fffff0000780c */ /* 0x000fe20003f04070 */
[--C-:B------:R-:W-:Y:S01]  /*0650*/  FADD R7, R7, -R10.reuse ;  /* 0x8000000a07077221 */ /* 0x100fe20000000000 */
[----:B------:R0:W1:Y:S01]  /*0660*/  MUFU.RSQ R0, R28 ;  /* 0x0000001c00007308 */ /* 0x0000620000001400 */
[----:B------:R-:W-:Y:S01]  /*0670*/  FADD R5, R5, -R11 ;  /* 0x8000000b05057221 */ /* 0x000fe20000000000 */
[--C-:B------:R-:W-:Y:S01]  /*0680*/  FADD R4, R4, -R10.reuse ;  /* 0x8000000a04047221 */ /* 0x100fe20000000000 */
[----:B------:R-:W-:Y:S01]  /*0690*/  FADD R3, R3, -R9 ;  /* 0x8000000903037221 */ /* 0x000fe20000000000 */
[----:B------:R-:W-:Y:S01]  /*06a0*/  FADD R2, R2, -R11 ;  /* 0x8000000b02027221 */ /* 0x000fe20000000000 */
[----:B------:R-:W-:Y:S01]  /*06b0*/  FADD R33, R33, -R10 ;  /* 0x8000000a21217221 */ /* 0x000fe20000000000 */
[----:B------:R-:W-:-:S05]  /*06c0*/  FADD R34, R34, -R9 ;  /* 0x8000000922227221 */ /* 0x000fca0000000000 */
[----:B0-----:R-:W-:Y:S05]  /*06d0*/  @!P0 BRA `(.L_x_3) ;  /* 0x00000000000c8947 */ /* 0x001fea0003800000 */
[----:B-1----:R-:W-:-:S07]  /*06e0*/  MOV R0, 0x700 ;  /* 0x0000070000007802 */ /* 0x002fce0000000f00 */
[----:B------:R-:W-:Y:S05]  /*06f0*/  CALL.REL.NOINC `($__internal_1_$__cuda_sm20_sqrt_rn_f32_slowpath) ;  /* 0x00000010008c7944 */ /* 0x000fea0003c00000 */
[----:B------:R-:W-:Y:S05]  /*0700*/  BRA `(.L_x_4) ;  /* 0x0000000000107947 */ /* 0x000fea0003800000 */
.L_x_3:
[----:B-1----:R-:W-:Y:S01]  /*0710*/  FMUL.FTZ R29, R28, R0 ;  /* 0x000000001c1d7220 */ /* 0x002fe20000410000 */
[----:B------:R-:W-:-:S03]  /*0720*/  FMUL.FTZ R0, R0, 0.5 ;  /* 0x3f00000000007820 */ /* 0x000fc60000410000 */
[----:B------:R-:W-:-:S04]  /*0730*/  FFMA R28, -R29, R29, R28 ;  /* 0x0000001d1d1c7223 */ /* 0x000fc8000000011c */
[----:B------:R-:W-:-:S07]  /*0740*/  FFMA R30, R28, R0, R29 ;  /* 0x000000001c1e7223 */ /* 0x000fce000000001d */
.L_x_4:
[----:B------:R-:W-:Y:S05]  /*0750*/  BSYNC.RECONVERGENT B0 ;  /* 0x0000000000007941 */ /* 0x000fea0003800200 */
.L_x_2:
[----:B------:R-:W-:Y:S01]  /*0760*/  FADD R30, R30, 1.00000001335143196e-10 ;  /* 0x2edbe6ff1e1e7421 */ /* 0x000fe20000000000 */
[----:B------:R-:W-:Y:S04]  /*0770*/  BSSY.RECONVERGENT B0, `(.L_x_5) ;  /* 0x000000d000007945 */ /* 0x000fe80003800200 */
[----:B------:R-:W-:-:S04]  /*0780*/  IADD3 R0, PT, PT, R30, 0x1800000, RZ ;  /* 0x018000001e007810 */ /* 0x000fc80007ffe0ff */
[----:B------:R-:W-:-:S04]  /*0790*/  LOP3.LUT R0, R0, 0x7f800000, RZ, 0xc0, !PT ;  /* 0x7f80000000007812 */ /* 0x000fc800078ec0ff */
[----:B------:R-:W-:-:S13]  /*07a0*/  ISETP.GT.U32.AND P0, PT, R0, 0x1ffffff, PT ;  /* 0x01ffffff0000780c */ /* 0x000fda0003f04070 */
[----:B------:R-:W-:Y:S05]  /*07b0*/  @P0 BRA `(.L_x_6) ;  /* 0x0000000000100947 */ /* 0x000fea0003800000 */
[----:B------:R-:W-:Y:S02]  /*07c0*/  MOV R0, R30 ;  /* 0x0000001e00007202 */ /* 0x000fe40000000f00 */
[----:B------:R-:W-:-:S07]  /*07d0*/  MOV R28, 0x7f0 ;  /* 0x000007f0001c7802 */ /* 0x000fce0000000f00 */
[----:B------:R-:W-:Y:S05]  /*07e0*/  CALL.REL.NOINC `($__internal_0_$__cuda_sm20_rcp_rn_f32_slowpath) ;  /* 0x0000000c00807944 */ /* 0x000fea0003c00000 */
[----:B------:R-:W-:Y:S05]  /*07f0*/  BRA `(.L_x_7) ;  /* 0x0000000000107947 */ /* 0x000fea0003800000 */
.L_x_6:
[----:B------:R-:W0:Y:S02]  /*0800*/  MUFU.RCP R31, R30 ;  /* 0x0000001e001f7308 */ /* 0x000e240000001000 */
[----:B0-----:R-:W-:-:S04]  /*0810*/  FFMA R0, R30, R31, -1 ;  /* 0xbf8000001e007423 */ /* 0x001fc8000000001f */
[----:B------:R-:W-:-:S04]  /*0820*/  FADD.FTZ R0, -R0, -RZ ;  /* 0x800000ff00007221 */ /* 0x000fc80000010100 */
[----:B------:R-:W-:-:S07]  /*0830*/  FFMA R31, R31, R0, R31 ;  /* 0x000000001f1f7223 */ /* 0x000fce000000001f */
.L_x_7:
[----:B------:R-:W-:Y:S05]  /*0840*/  BSYNC.RECONVERGENT B0 ;  /* 0x0000000000007941 */ /* 0x000fea0003800200 */
.L_x_5:
[----:B------:R-:W-:Y:S01]  /*0850*/  FADD R23, R23, R22 ;  /* 0x0000001617177221 */ /* 0x000fe20000000000 */
[----:B------:R-:W-:Y:S01]  /*0860*/  FADD R26, R26, R25 ;  /* 0x000000191a1a7221 */ /* 0x000fe20000000000 */
[----:B------:R-:W-:Y:S01]  /*0870*/  FADD R16, R16, R15 ;  /* 0x0000000f10107221 */ /* 0x000fe20000000000 */
[----:B------:R-:W-:Y:S01]  /*0880*/  BSSY.RECONVERGENT B0, `(.L_x_8) ;  /* 0x0000015000007945 */ /* 0x000fe20003800200 */
[----:B------:R-:W-:Y:S01]  /*0890*/  FFMA R24, R23, -0.5, R24 ;  /* 0xbf00000017187823 */ /* 0x000fe20000000018 */
[----:B------:R-:W-:Y:S01]  /*08a0*/  FFMA R27, R26, -0.5, R27 ;  /* 0xbf0000001a1b7823 */ /* 0x000fe2000000001b */
[----:B------:R-:W-:Y:S01]  /*08b0*/  FFMA R17, R16, -0.5, R17 ;  /* 0xbf00000010117823 */ /* 0x000fe20000000011 */
[-C--:B------:R-:W-:Y:S01]  /*08c0*/  FMUL R13, R13, R31.reuse ;  /* 0x0000001f0d0d7220 */ /* 0x080fe20000400000 */
[----:B------:R-:W-:Y:S01]  /*08d0*/  FMUL R0, R24, R24 ;  /* 0x0000001818007220 */ /* 0x000fe20000400000 */
[-C--:B------:R-:W-:Y:S01]  /*08e0*/  FMUL R14, R14, R31.reuse ;  /* 0x0000001f0e0e7220 */ /* 0x080fe20000400000 */
[----:B------:R-:W-:-:S02]  /*08f0*/  FMUL R12, R12, R31 ;  /* 0x0000001f0c0c7220 */ /* 0x000fc40000400000 */
[----:B------:R-:W-:-:S04]  /*0900*/  FFMA R0, R27, R27, R0 ;  /* 0x0000001b1b007223 */ /* 0x000fc80000000000 */
[----:B------:R-:W-:-:S04]  /*0910*/  FFMA R28, R17, R17, R0 ;  /* 0x00000011111c7223 */ /* 0x000fc80000000000 */
[----:B------:R0:W1:Y:S01]  /*0920*/  MUFU.RSQ R15, R28 ;  /* 0x0000001c000f7308 */ /* 0x0000620000001400 */
[----:B------:R-:W-:-:S04]  /*0930*/  IADD3 R0, PT, PT, R28, -0xd000000, RZ ;  /* 0xf30000001c007810 */ /* 0x000fc80007ffe0ff */
[----:B------:R-:W-:-:S13]  /*0940*/  ISETP.GT.U32.AND P0, PT, R0, 0x727fffff, PT ;  /* 0x727fffff0000780c */ /* 0x000fda0003f04070 */
[----:B01----:R-:W-:Y:S05]  /*0950*/  @!P0 BRA `(.L_x_9) ;  /* 0x00000000000c8947 */ /* 0x003fea0003800000 */
[----:B------:R-:W-:-:S07]  /*0960*/  MOV R0, 0x980 ;  /* 0x0000098000007802 */ /* 0x000fce0000000f00 */
[----:B------:R-:W-:Y:S05]  /*0970*/  CALL.REL.NOINC `($__internal_1_$__cuda_sm20_sqrt_rn_f32_slowpath) ;  /* 0x0000000c00ec7944 */ /* 0x000fea0003c00000 */
[----:B------:R-:W-:Y:S05]  /*0980*/  BRA `(.L_x_10) ;  /* 0x0000000000107947 */ /* 0x000fea0003800000 */
.L_x_9:
[----:B------:R-:W-:Y:S01]  /*0990*/  FMUL.FTZ R30, R28, R15 ;  /* 0x0000000f1c1e7220 */ /* 0x000fe20000410000 */
[----:B------:R-:W-:-:S03]  /*09a0*/  FMUL.FTZ R0, R15, 0.5 ;  /* 0x3f0000000f007820 */ /* 0x000fc60000410000 */
[----:B------:R-:W-:-:S04]  /*09b0*/  FFMA R15, -R30, R30, R28 ;  /* 0x0000001e1e0f7223 */ /* 0x000fc8000000011c */
[----:B------:R-:W-:-:S07]  /*09c0*/  FFMA R30, R15, R0, R30 ;  /* 0x000000000f1e7223 */ /* 0x000fce000000001e */
.L_x_10:
[----:B------:R-:W-:Y:S05]  /*09d0*/  BSYNC.RECONVERGENT B0 ;  /* 0x0000000000007941 */ /* 0x000fea0003800200 */
.L_x_8:
        /* <DEDUP_REMOVED lines=10> */
.L_x_12:
[----:B------:R-:W0:Y:S02]  /*0a80*/  MUFU.RCP R31, R30 ;  /* 0x0000001e001f7308 */ /* 0x000e240000001000 */
[----:B0-----:R-:W-:-:S04]  /*0a90*/  FFMA R0, R30, R31, -1 ;  /* 0xbf8000001e007423 */ /* 0x001fc8000000001f */
[----:B------:R-:W-:-:S04]  /*0aa0*/  FADD.FTZ R0, -R0, -RZ ;  /* 0x800000ff00007221 */ /* 0x000fc80000010100 */
[----:B------:R-:W-:-:S07]  /*0ab0*/  FFMA R31, R31, R0, R31 ;  /* 0x000000001f1f7223 */ /* 0x000fce000000001f */
.L_x_13:
[----:B------:R-:W-:Y:S05]  /*0ac0*/  BSYNC.RECONVERGENT B0 ;  /* 0x0000000000007941 */ /* 0x000fea0003800200 */
.L_x_11:
[-C--:B------:R-:W-:Y:S01]  /*0ad0*/  FMUL R27, R27, R31.reuse ;  /* 0x0000001f1b1b7220 */ /* 0x080fe20000400000 */
[-C--:B------:R-:W-:Y:S01]  /*0ae0*/  FMUL R17, R17, R31.reuse ;  /* 0x0000001f11117220 */ /* 0x080fe20000400000 */
[----:B------:R-:W-:Y:S01]  /*0af0*/  FMUL R24, R24, R31 ;  /* 0x0000001f18187220 */ /* 0x000fe20000400000 */
[----:B------:R-:W-:Y:S01]  /*0b00*/  BSSY.RECONVERGENT B0, `(.L_x_14) ;  /* 0x0000015000007945 */ /* 0x000fe20003800200 */
[----:B------:R-:W-:Y:S01]  /*0b10*/  FMUL R16, R12, R27 ;  /* 0x0000001b0c107220 */ /* 0x000fe20000400000 */
[-C--:B------:R-:W-:Y:S01]  /*0b20*/  FMUL R15, R14, R17.reuse ;  /* 0x000000110e0f7220 */ /* 0x080fe20000400000 */
[CC--:B------:R-:W-:Y:S02]  /*0b30*/  FMUL R23, R13.reuse, R24.reuse ;  /* 0x000000180d177220 */ /* 0x0c0fe40000400000 */
[----:B------:R-:W-:Y:S01]  /*0b40*/  FFMA R16, R13, R17, -R16 ;  /* 0x000000110d107223 */ /* 0x000fe20000000810 */
[----:B------:R-:W-:Y:S01]  /*0b50*/  FFMA R22, R12, R24, -R15 ;  /* 0x000000180c167223 */ /* 0x000fe2000000080f */
[----:B------:R-:W-:-:S02]  /*0b60*/  FFMA R15, R14, R27, -R23 ;  /* 0x0000001b0e0f7223 */ /* 0x000fc40000000817 */
[----:B------:R-:W-:-:S04]  /*0b70*/  FMUL R25, R16, R16 ;  /* 0x0000001010197220 */ /* 0x000fc80000400000 */
        /* <DEDUP_REMOVED lines=9> */
.L_x_15:
[----:B------:R-:W-:Y:S01]  /*0c10*/  FMUL.FTZ R30, R28, R23 ;  /* 0x000000171c1e7220 */ /* 0x000fe20000410000 */
[----:B------:R-:W-:-:S03]  /*0c20*/  FMUL.FTZ R0, R23, 0.5 ;  /* 0x3f00000017007820 */ /* 0x000fc60000410000 */
[----:B------:R-:W-:-:S04]  /*0c30*/  FFMA R23, -R30, R30, R28 ;  /* 0x0000001e1e177223 */ /* 0x000fc8000000011c */
[----:B------:R-:W-:-:S07]  /*0c40*/  FFMA R30, R23, R0, R30 ;  /* 0x00000000171e7223 */ /* 0x000fce000000001e */
.L_x_16:
[----:B------:R-:W-:Y:S05]  /*0c50*/  BSYNC.RECONVERGENT B0 ;  /* 0x0000000000007941 */ /* 0x000fea0003800200 */
.L_x_14:
        /* <DEDUP_REMOVED lines=10> */
.L_x_18:
[----:B------:R-:W0:Y:S02]  /*0d00*/  MUFU.RCP R31, R30 ;  /* 0x0000001e001f7308 */ /* 0x000e240000001000 */
[----:B0-----:R-:W-:-:S04]  /*0d10*/  FFMA R0, R30, R31, -1 ;  /* 0xbf8000001e007423 */ /* 0x001fc8000000001f */
[----:B------:R-:W-:-:S04]  /*0d20*/  FADD.FTZ R0, -R0, -RZ ;  /* 0x800000ff00007221 */ /* 0x000fc80000010100 */
[----:B------:R-:W-:-:S07]  /*0d30*/  FFMA R31, R31, R0, R31 ;  /* 0x000000001f1f7223 */ /* 0x000fce000000001f */
.L_x_19:
[----:B------:R-:W-:Y:S05]  /*0d40*/  BSYNC.RECONVERGENT B0 ;  /* 0x0000000000007941 */ /* 0x000fea0003800200 */
.L_x_17:
[----:B------:R-:W0:Y:S01]  /*0d50*/  LDC R23, c[0x0][0x3a4] ;  /* 0x0000e900ff177b82 */ /* 0x000e220000000800 */
[-C--:B------:R-:W-:Y:S01]  /*0d60*/  FMUL R7, R7, R24.reuse ;  /* 0x0000001807077220 */ /* 0x080fe20000400000 */
[-C--:B------:R-:W-:Y:S01]  /*0d70*/  FMUL R33, R33, R24.reuse ;  /* 0x0000001821217220 */ /* 0x080fe20000400000 */
[----:B------:R-:W-:Y:S01]  /*0d80*/  FMUL R4, R4, R24 ;  /* 0x0000001804047220 */ /* 0x000fe20000400000 */
[----:B------:R-:W-:Y:S01]  /*0d90*/  BSSY.RECONVERGENT B0, `(.L_x_20) ;  /* 0x0000017000007945 */ /* 0x000fe20003800200 */
[-C--:B------:R-:W-:Y:S01]  /*0da0*/  FFMA R7, R8, R27.reuse, R7 ;  /* 0x0000001b08077223 */ /* 0x080fe20000000007 */
[-C--:B------:R-:W-:Y:S01]  /*0db0*/  FFMA R33, R2, R27.reuse, R33 ;  /* 0x0000001b02217223 */ /* 0x080fe20000000021 */
[----:B------:R-:W-:Y:S01]  /*0dc0*/  FFMA R4, R5, R27, R4 ;  /* 0x0000001b05047223 */ /* 0x000fe20000000004 */
[----:B------:R-:W-:Y:S01]  /*0dd0*/  FMUL R22, R22, R31 ;  /* 0x0000001f16167220 */ /* 0x000fe20000400000 */
[----:B------:R-:W-:Y:S01]  /*0de0*/  FFMA R6, R6, R17, R7 ;  /* 0x0000001106067223 */ /* 0x000fe20000000007 */
[-C--:B------:R-:W-:Y:S01]  /*0df0*/  FMUL R16, R16, R31.reuse ;  /* 0x0000001f10107220 */ /* 0x080fe20000400000 */
[----:B------:R-:W-:Y:S01]  /*0e00*/  FMUL R15, R15, R31 ;  /* 0x0000001f0f0f7220 */ /* 0x000fe20000400000 */
[-C--:B------:R-:W-:Y:S01]  /*0e10*/  FFMA R3, R3, R17.reuse, R4 ;  /* 0x0000001103037223 */ /* 0x080fe20000000004 */
[----:B------:R-:W-:Y:S01]  /*0e20*/  FFMA R34, R34, R17, R33 ;  /* 0x0000001122227223 */ /* 0x000fe20000000021 */
[----:B0-----:R-:W0:Y:S08]  /*0e30*/  MUFU.RCP R0, R23 ;  /* 0x0000001700007308 */ /* 0x001e300000001000 */
[----:B------:R-:W1:Y:S01]  /*0e40*/  FCHK P0, R6, R23 ;  /* 0x0000001706007302 */ /* 0x000e620000000000 */
[----:B0-----:R-:W-:-:S04]  /*0e50*/  FFMA R25, R0, -R23, 1 ;  /* 0x3f80000000197423 */ /* 0x001fc80000000817 */
[----:B------:R-:W-:-:S04]  /*0e60*/  FFMA R7, R0, R25, R0 ;  /* 0x0000001900077223 */ /* 0x000fc80000000000 */
[----:B------:R-:W-:-:S04]  /*0e70*/  FFMA R0, R6, R7, RZ ;  /* 0x0000000706007223 */ /* 0x000fc800000000ff */
[----:B------:R-:W-:-:S04]  /*0e80*/  FFMA R2, R0, -R23, R6 ;  /* 0x8000001700027223 */ /* 0x000fc80000000006 */
[----:B------:R-:W-:Y:S01]  /*0e90*/  FFMA R0, R7, R2, R0 ;  /* 0x0000000207007223 */ /* 0x000fe20000000000 */
[----:B-1----:R-:W-:Y:S06]  /*0ea0*/  @!P0 BRA `(.L_x_21) ;  /* 0x0000000000148947 */ /* 0x002fec0003800000 */
[----:B------:R-:W0:Y:S01]  /*0eb0*/  LDCU UR6, c[0x0][0x3a4] ;  /* 0x00007480ff0677ac */ /* 0x000e220008000800 */
[----:B------:R-:W-:Y:S02]  /*0ec0*/  MOV R0, R6 ;  /* 0x0000000600007202 */ /* 0x000fe40000000f00 */
[----:B------:R-:W-:Y:S02]  /*0ed0*/  MOV R4, 0xf00 ;  /* 0x00000f0000047802 */ /* 0x000fe40000000f00 */
[----:B0-----:R-:W-:-:S07]  /*0ee0*/  MOV R5, UR6 ;  /* 0x0000000600057c02 */ /* 0x001fce0008000f00 */
[----:B------:R-:W-:Y:S05]  /*0ef0*/  CALL.REL.NOINC `($__internal_2_$__cuda_sm3x_div_rn_noftz_f32_slowpath) ;  /* 0x0000000800e47944 */ /* 0x000fea0003c00000 */
.L_x_21:
[----:B------:R-:W-:Y:S05]  /*0f00*/  BSYNC.RECONVERGENT B0 ;  /* 0x0000000000007941 */ /* 0x000fea0003800200 */
.L_x_20:
[----:B------:R-:W-:Y:S01]  /*0f10*/  FMNMX.NAN R0, R0, 1, PT ;  /* 0x3f80000000007809 */ /* 0x000fe20003820000 */
[----:B------:R-:W-:Y:S03]  /*0f20*/  BSSY.RECONVERGENT B0, `(.L_x_22) ;  /* 0x000000f000007945 */ /* 0x000fe60003800200 */
[----:B------:R-:W-:-:S05]  /*0f30*/  FMNMX.NAN R6, R0, -1, !PT ;  /* 0xbf80000000067809 */ /* 0x000fca0007820000 */
[----:B------:R-:W-:-:S04]  /*0f40*/  FFMA R28, -R6, R6, 1 ;  /* 0x3f800000061c7423 */ /* 0x000fc80000000106 */
[----:B------:R0:W1:Y:S01]  /*0f50*/  MUFU.RSQ R5, R28 ;  /* 0x0000001c00057308 */ /* 0x0000620000001400 */
[----:B------:R-:W-:-:S04]  /*0f60*/  IADD3 R0, PT, PT, R28, -0xd000000, RZ ;  /* 0xf30000001c007810 */ /* 0x000fc80007ffe0ff */
[----:B------:R-:W-:-:S13]  /*0f70*/  ISETP.GT.U32.AND P0, PT, R0, 0x727fffff, PT ;  /* 0x727fffff0000780c */ /* 0x000fda0003f04070 */
[----:B01----:R-:W-:Y:S05]  /*0f80*/  @!P0 BRA `(.L_x_23) ;  /* 0x0000000000108947 */ /* 0x003fea0003800000 */
[----:B------:R-:W-:-:S07]  /*0f90*/  MOV R0, 0xfb0 ;  /* 0x00000fb000007802 */ /* 0x000fce0000000f00 */
[----:B------:R-:W-:Y:S05]  /*0fa0*/  CALL.REL.NOINC `($__internal_1_$__cuda_sm20_sqrt_rn_f32_slowpath) ;  /* 0x0000000800607944 */ /* 0x000fea0003c00000 */
[----:B------:R-:W-:Y:S01]  /*0fb0*/  MOV R2, R30 ;  /* 0x0000001e00027202 */ /* 0x000fe20000000f00 */
[----:B------:R-:W-:Y:S06]  /*0fc0*/  BRA `(.L_x_24) ;  /* 0x0000000000107947 */ /* 0x000fec0003800000 */
.L_x_23:
[----:B------:R-:W-:Y:S01]  /*0fd0*/  FMUL.FTZ R2, R28, R5 ;  /* 0x000000051c027220 */ /* 0x000fe20000410000 */
[----:B------:R-:W-:-:S03]  /*0fe0*/  FMUL.FTZ R0, R5, 0.5 ;  /* 0x3f00000005007820 */ /* 0x000fc60000410000 */
[----:B------:R-:W-:-:S04]  /*0ff0*/  FFMA R5, -R2, R2, R28 ;  /* 0x0000000202057223 */ /* 0x000fc8000000011c */
[----:B------:R-:W-:-:S07]  /*1000*/  FFMA R2, R5, R0, R2 ;  /* 0x0000000005027223 */ /* 0x000fce0000000002 */
.L_x_24:
[----:B------:R-:W-:Y:S05]  /*1010*/  BSYNC.RECONVERGENT B0 ;  /* 0x0000000000007941 */ /* 0x000fea0003800200 */
.L_x_22:
[----:B------:R-:W0:Y:S01]  /*1020*/  LDC R5, c[0x0][0x3ac] ;  /* 0x0000eb00ff057b82 */ /* 0x000e220000000800 */
[----:B------:R-:W-:Y:S01]  /*1030*/  FADD R0, R3, -R34 ;  /* 0x8000002203007221 */ /* 0x000fe20000000000 */
[----:B------:R-:W-:Y:S01]  /*1040*/  BSSY.RECONVERGENT B0, `(.L_x_25) ;  /* 0x000000f000007945 */ /* 0x000fe20003800200 */
[----:B0-----:R-:W-:-:S04]  /*1050*/  FADD R5, R5, R5 ;  /* 0x0000000505057221 */ /* 0x001fc80000000000 */
[----:B------:R-:W-:-:S04]  /*1060*/  FFMA R7, R5, R2, 1.00000001335143196e-10 ;  /* 0x2edbe6ff05077423 */ /* 0x000fc80000000002 */
[----:B------:R-:W0:Y:S08]  /*1070*/  MUFU.RCP R4, R7 ;  /* 0x0000000700047308 */ /* 0x000e300000001000 */
[----:B------:R-:W1:Y:S01]  /*1080*/  FCHK P0, R0, R7 ;  /* 0x0000000700007302 */ /* 0x000e620000000000 */
[----:B0-----:R-:W-:-:S04]  /*1090*/  FFMA R5, -R7, R4, 1 ;  /* 0x3f80000007057423 */ /* 0x001fc80000000104 */
[----:B------:R-:W-:-:S04]  /*10a0*/  FFMA R5, R4, R5, R4 ;  /* 0x0000000504057223 */ /* 0x000fc80000000004 */
[----:B------:R-:W-:-:S04]  /*10b0*/  FFMA R4, R0, R5, RZ ;  /* 0x0000000500047223 */ /* 0x000fc800000000ff */
[----:B------:R-:W-:-:S04]  /*10c0*/  FFMA R3, -R7, R4, R0 ;  /* 0x0000000407037223 */ /* 0x000fc80000000100 */
[----:B------:R-:W-:Y:S01]  /*10d0*/  FFMA R3, R5, R3, R4 ;  /* 0x0000000305037223 */ /* 0x000fe20000000004 */
[----:B-1----:R-:W-:Y:S06]  /*10e0*/  @!P0 BRA `(.L_x_26) ;  /* 0x0000000000108947 */ /* 0x002fec0003800000 */
[----:B------:R-:W-:Y:S02]  /*10f0*/  MOV R5, R7 ;  /* 0x0000000700057202 */ /* 0x000fe40000000f00 */
[----:B------:R-:W-:-:S07]  /*1100*/  MOV R4, 0x1120 ;  /* 0x0000112000047802 */ /* 0x000fce0000000f00 */
[----:B------:R-:W-:Y:S05]  /*1110*/  CALL.REL.NOINC `($__internal_2_$__cuda_sm3x_div_rn_noftz_f32_slowpath) ;  /* 0x00000008005c7944 */ /* 0x000fea0003c00000 */
[----:B------:R-:W-:-:S07]  /*1120*/  MOV R3, R0 ;  /* 0x0000000000037202 */ /* 0x000fce0000000f00 */
.L_x_26:
[----:B------:R-:W-:Y:S05]  /*1130*/  BSYNC.RECONVERGENT B0 ;  /* 0x0000000000007941 */ /* 0x000fea0003800200 */
.L_x_25:
        /* <DEDUP_REMOVED lines=10> */
[----:B------:R-:W-:Y:S05]  /*11e0*/  BRA `(.L_x_29) ;  /* 0x0000000000107947 */ /* 0x000fea0003800000 */
.L_x_28:
[----:B------:R-:W-:Y:S01]  /*11f0*/  FMUL.FTZ R30, R28, R5 ;  /* 0x000000051c1e7220 */ /* 0x000fe20000410000 */
[----:B------:R-:W-:-:S03]  /*1200*/  FMUL.FTZ R0, R5, 0.5 ;  /* 0x3f00000005007820 */ /* 0x000fc60000410000 */
[----:B------:R-:W-:-:S04]  /*1210*/  FFMA R5, -R30, R30, R28 ;  /* 0x0000001e1e057223 */ /* 0x000fc8000000011c */
[----:B------:R-:W-:-:S07]  /*1220*/  FFMA R30, R5, R0, R30 ;  /* 0x00000000051e7223 */ /* 0x000fce000000001e */
.L_x_29:
[----:B------:R-:W-:Y:S05]  /*1230*/  BSYNC.RECONVERGENT B0 ;  /* 0x0000000000007941 */ /* 0x000fea0003800200 */
.L_x_27:
[----:B------:R-:W0:Y:S01]  /*1240*/  LDCU.64 UR6, c[0x0][0x3a8] ;  /* 0x00007500ff0677ac */ /* 0x000e220008000a00 */
[----:B------:R-:W1:Y:S01]  /*1250*/  LDCU UR8, c[0x0][0x3a4] ;  /* 0x00007480ff0877ac */ /* 0x000e620008000800 */
[----:B0-----:R-:W-:Y:S01]  /*1260*/  FMUL R3, R3, UR7 ;  /* 0x0000000703037c20 */ /* 0x001fe20008400000 */
[----:B-1----:R-:W-:-:S03]  /*1270*/  FMUL R7, R6, UR8 ;  /* 0x0000000806077c20 */ /* 0x002fc60008400000 */
[----:B------:R-:W-:Y:S01]  /*1280*/  FMUL R5, R3, R2 ;  /* 0x0000000203057220 */ /* 0x000fe20000400000 */
[----:B------:R-:W-:Y:S01]  /*1290*/  FMUL R23, R6, R3 ;  /* 0x0000000306177220 */ /* 0x000fe20000400000 */
[-C--:B------:R-:W-:Y:S01]  /*12a0*/  FMUL R0, R22, R7.reuse ;  /* 0x0000000716007220 */ /* 0x080fe20000400000 */
[-C--:B------:R-:W-:Y:S01]  /*12b0*/  FMUL R25, R16, R7.reuse ;  /* 0x0000000710197220 */ /* 0x080fe20000400000 */
[----:B------:R-:W-:Y:S01]  /*12c0*/  FMUL R29, R15, R7 ;  /* 0x000000070f1d7220 */ /* 0x000fe20000400000 */
[C-C-:B------:R-:W-:Y:S01]  /*12d0*/  FFMA R3, R6.reuse, UR6, -R5.reuse ;  /* 0x0000000606037c23 */ /* 0x140fe20008000805 */
[----:B------:R-:W-:Y:S01]  /*12e0*/  FFMA R5, R6, UR6, R5 ;  /* 0x0000000606057c23 */ /* 0x000fe20008000005 */
[C---:B------:R-:W-:Y:S01]  /*12f0*/  FMUL R6, R2.reuse, -UR8 ;  /* 0x8000000802067c20 */ /* 0x040fe20008400000 */
[----:B------:R-:W-:Y:S01]  /*1300*/  FFMA R4, RZ, R13, R0 ;  /* 0x0000000dff047223 */ /* 0x000fe20000000000 */
[----:B------:R-:W-:Y:S01]  /*1310*/  FFMA R7, RZ, R14, R25 ;  /* 0x0000000eff077223 */ /* 0x000fe20000000019 */
[----:B------:R-:W-:Y:S01]  /*1320*/  FFMA R8, RZ, R12, R29 ;  /* 0x0000000cff087223 */ /* 0x000fe2000000001d */
[----:B------:R-:W-:Y:S01]  /*1330*/  FFMA R0, R2, UR6, R23 ;  /* 0x0000000602007c23 */ /* 0x000fe20008000017 */
[-C--:B------:R-:W-:Y:S01]  /*1340*/  FFMA R4, R27, R6.reuse, R4 ;  /* 0x000000061b047223 */ /* 0x080fe20000000004 */
[-C--:B------:R-:W-:Y:S01]  /*1350*/  FFMA R7, R24, R6.reuse, R7 ;  /* 0x0000000618077223 */ /* 0x080fe20000000007 */
[----:B------:R-:W-:Y:S01]  /*1360*/  FFMA R6, R17, R6, R8 ;  /* 0x0000000611067223 */ /* 0x000fe20000000008 */
[----:B------:R-:W-:Y:S01]  /*1370*/  FFMA R2, R2, UR6, -R23 ;  /* 0x0000000602027c23 */ /* 0x000fe20008000817 */
[----:B------:R-:W-:Y:S01]  /*1380*/  FMUL R25, R30, -UR7 ;  /* 0x800000071e197c20 */ /* 0x000fe20008400000 */
[-C--:B------:R-:W-:Y:S01]  /*1390*/  FMUL R8, R22, R3.reuse ;  /* 0x0000000316087220 */ /* 0x080fe20000400000 */
[----:B------:R-:W-:Y:S01]  /*13a0*/  FMUL R29, R16, R3 ;  /* 0x00000003101d7220 */ /* 0x000fe20000400000 */
[----:B------:R-:W-:Y:S01]  /*13b0*/  FMUL R23, R30, UR7 ;  /* 0x000000071e177c20 */ /* 0x000fe20008400000 */
[----:B------:R-:W-:Y:S01]  /*13c0*/  FMUL R22, R22, R5 ;  /* 0x0000000516167220 */ /* 0x000fe20000400000 */
[C---:B------:R-:W-:Y:S01]  /*13d0*/  FMUL R3, R15.reuse, R3 ;  /* 0x000000030f037220 */ /* 0x040fe20000400000 */
[-C--:B------:R-:W-:Y:S01]  /*13e0*/  FMUL R31, R16, R5.reuse ;  /* 0x00000005101f7220 */ /* 0x080fe20000400000 */
[----:B------:R-:W-:Y:S01]  /*13f0*/  FMUL R5, R15, R5 ;  /* 0x000000050f057220 */ /* 0x000fe20000400000 */
[C---:B------:R-:W-:Y:S01]  /*1400*/  FFMA R8, R13.reuse, R25, R8 ;  /* 0x000000190d087223 */ /* 0x040fe20000000008 */
[----:B------:R-:W-:Y:S01]  /*1410*/  FFMA R13, R13, R23, R22 ;  /* 0x000000170d0d7223 */ /* 0x000fe20000000016 */
[-C--:B------:R-:W-:Y:S01]  /*1420*/  FFMA R29, R14, R25.reuse, R29 ;  /* 0x000000190e1d7223 */ /* 0x080fe2000000001d */
[----:B------:R-:W-:Y:S01]  /*1430*/  FFMA R16, R12, R25, R3 ;  /* 0x000000190c107223 */ /* 0x000fe20000000003 */
[-C--:B------:R-:W-:Y:S01]  /*1440*/  FFMA R31, R14, R23.reuse, R31 ;  /* 0x000000170e1f7223 */ /* 0x080fe2000000001f */
[----:B------:R-:W-:Y:S01]  /*1450*/  FFMA R5, R12, R23, R5 ;  /* 0x000000170c057223 */ /* 0x000fe20000000005 */
[----:B------:R-:W-:Y:S01]  /*1460*/  FADD R3, R11, R4 ;  /* 0x000000040b037221 */ /* 0x000fe20000000000 */
[C---:B------:R-:W-:Y:S01]  /*1470*/  FFMA R8, R27.reuse, R0, R8 ;  /* 0x000000001b087223 */ /* 0x040fe20000000008 */
[----:B------:R-:W-:Y:S01]  /*1480*/  FFMA R4, R27, R2, R13 ;  /* 0x000000021b047223 */ /* 0x000fe2000000000d */
[CC--:B------:R-:W-:Y:S01]  /*1490*/  FFMA R29, R24.reuse, R0.reuse, R29 ;  /* 0x00000000181d7223 */ /* 0x0c0fe2000000001d */
[C---:B------:R-:W-:Y:S01]  /*14a0*/  FFMA R16, R17.reuse, R0, R16 ;  /* 0x0000000011107223 */ /* 0x040fe20000000010 */
[-C--:B------:R-:W-:Y:S01]  /*14b0*/  FFMA R31, R24, R2.reuse, R31 ;  /* 0x00000002181f7223 */ /* 0x080fe2000000001f */
[----:B------:R-:W-:Y:S01]  /*14c0*/  FFMA R2, R17, R2, R5 ;  /* 0x0000000211027223 */ /* 0x000fe20000000005 */
[C---:B------:R-:W-:Y:S01]  /*14d0*/  FADD R7, R10.reuse, R7 ;  /* 0x000000070a077221 */ /* 0x040fe20000000000 */
[----:B------:R-:W-:Y:S01]  /*14e0*/  FADD R15, R9, R6 ;  /* 0x00000006090f7221 */ /* 0x000fe20000000000 */
[----:B------:R0:W-:Y:S01]  /*14f0*/  STG.E desc[UR4][R36.64], R3 ;  /* 0x0000000324007986 */ /* 0x0001e2000c101904 */
[C---:B------:R-:W-:Y:S01]  /*1500*/  FADD R5, R11.reuse, R8 ;  /* 0x000000080b057221 */ /* 0x040fe20000000000 */
[C---:B------:R-:W-:Y:S01]  /*1510*/  FADD R29, R10.reuse, R29 ;  /* 0x0000001d0a1d7221 */ /* 0x040fe20000000000 */
[----:B------:R-:W-:Y:S01]  /*1520*/  FADD R11, R11, R4 ;  /* 0x000000040b0b7221 */ /* 0x000fe20000000000 */
[----:B------:R-:W-:Y:S01]  /*1530*/  FADD R31, R10, R31 ;  /* 0x0000001f0a1f7221 */ /* 0x000fe20000000000 */
[----:B------:R-:W-:Y:S04]  /*1540*/  STG.E desc[UR4][R36.64+0x4], R7 ;  /* 0x0000040724007986 */ /* 0x000fe8000c101904 */
[----:B------:R-:W-:Y:S01]  /*1550*/  STG.E desc[UR4][R36.64+0x8], R15 ;  /* 0x0000080f24007986 */ /* 0x000fe2000c101904 */
[C---:B0-----:R-:W-:Y:S01]  /*1560*/  FADD R3, R9.reuse, R16 ;  /* 0x0000001009037221 */ /* 0x041fe20000000000 */
[----:B------:R-:W-:-:S02]  /*1570*/  FADD R9, R9, R2 ;  /* 0x0000000209097221 */ /* 0x000fc40000000000 */
[----:B------:R-:W-:Y:S04]  /*1580*/  STG.E desc[UR4][R20.64], R5 ;  /* 0x0000000514007986 */ /* 0x000fe8000c101904 */
[----:B------:R-:W-:Y:S04]  /*1590*/  STG.E desc[UR4][R20.64+0x4], R29 ;  /* 0x0000041d14007986 */ /* 0x000fe8000c101904 */
[----:B------:R-:W-:Y:S04]  /*15a0*/  STG.E desc[UR4][R20.64+0x8], R3 ;  /* 0x0000080314007986 */ /* 0x000fe8000c101904 */
[----:B------:R-:W-:Y:S04]  /*15b0*/  STG.E desc[UR4][R18.64], R11 ;  /* 0x0000000b12007986 */ /* 0x000fe8000c101904 */
[----:B------:R-:W-:Y:S04]  /*15c0*/  STG.E desc[UR4][R18.64+0x4], R31 ;  /* 0x0000041f12007986 */ /* 0x000fe8000c101904 */
[----:B------:R-:W-:Y:S01]  /*15d0*/  STG.E desc[UR4][R18.64+0x8], R9 ;  /* 0x0000080912007986 */ /* 0x000fe2000c101904 */
[----:B------:R-:W-:Y:S05]  /*15e0*/  EXIT ;  /* 0x000000000000794d */ /* 0x000fea0003800000 */
        .weak           $__internal_0_$__cuda_sm20_rcp_rn_f32_slowpath
        .type           $__internal_0_$__cuda_sm20_rcp_rn_f32_slowpath,@function
        .size           $__internal_0_$__cuda_sm20_rcp_rn_f32_slowpath,($__internal_1_$__cuda_sm20_sqrt_rn_f32_slowpath - $__internal_0_$__cuda_sm20_rcp_rn_f32_slowpath)
$__internal_0_$__cuda_sm20_rcp_rn_f32_slowpath:
[----:B------:R-:W-:Y:S01]  /*15f0*/  SHF.L.U32 R31, R0, 0x1, RZ ;  /* 0x00000001001f7819 */ /* 0x000fe200000006ff */
[----:B------:R-:W-:Y:S03]  /*1600*/  BSSY.RECONVERGENT B1, `(.L_x_30) ;  /* 0x0000030000017945 */ /* 0x000fe60003800200 */
[----:B------:R-:W-:-:S04]  /*1610*/  SHF.R.U32.HI R31, RZ, 0x18, R31 ;  /* 0x00000018ff1f7819 */ /* 0x000fc8000001161f */
[----:B------:R-:W-:-:S13]  /*1620*/  ISETP.NE.U32.AND P0, PT, R31, RZ, PT ;  /* 0x000000ff1f00720c */ /* 0x000fda0003f05070 */
[----:B------:R-:W-:Y:S05]  /*1630*/  @P0 BRA `(.L_x_31) ;  /* 0x0000000000280947 */ /* 0x000fea0003800000 */
[----:B------:R-:W-:-:S04]  /*1640*/  SHF.L.U32 R29, R0, 0x1, RZ ;  /* 0x00000001001d7819 */ /* 0x000fc800000006ff */
[----:B------:R-:W-:-:S13]  /*1650*/  ISETP.NE.AND P0, PT, R29, RZ, PT ;  /* 0x000000ff1d00720c */ /* 0x000fda0003f05270 */
[----:B------:R-:W-:Y:S01]  /*1660*/  @P0 FFMA R30, R0, 1.84467440737095516160e+19, RZ ;  /* 0x5f800000001e0823 */ /* 0x000fe200000000ff */
[----:B------:R-:W-:Y:S08]  /*1670*/  @!P0 MUFU.RCP R31, R0 ;  /* 0x00000000001f8308 */ /* 0x000ff00000001000 */
[----:B------:R-:W0:Y:S02]  /*1680*/  @P0 MUFU.RCP R29, R30 ;  /* 0x0000001e001d0308 */ /* 0x000e240000001000 */
[----:B0-----:R-:W-:-:S04]  /*1690*/  @P0 FFMA R32, R30, R29, -1 ;  /* 0xbf8000001e200423 */ /* 0x001fc8000000001d */
[----:B------:R-:W-:-:S04]  /*16a0*/  @P0 FADD.FTZ R32, -R32, -RZ ;  /* 0x800000ff20200221 */ /* 0x000fc80000010100 */
[----:B------:R-:W-:-:S04]  /*16b0*/  @P0 FFMA R32, R29, R32, R29 ;  /* 0x000000201d200223 */ /* 0x000fc8000000001d */
[----:B------:R-:W-:Y:S01]  /*16c0*/  @P0 FFMA R31, R32, 1.84467440737095516160e+19, RZ ;  /* 0x5f800000201f0823 */ /* 0x000fe200000000ff */
[----:B------:R-:W-:Y:S06]  /*16d0*/  BRA `(.L_x_32) ;  /* 0x0000000000887947 */ /* 0x000fec0003800000 */
.L_x_31:
[----:B------:R-:W-:-:S04]  /*16e0*/  IADD3 R29, PT, PT, R31, -0xfd, RZ ;  /* 0xffffff031f1d7810 */ /* 0x000fc80007ffe0ff */
[----:B------:R-:W-:-:S13]  /*16f0*/  ISETP.GT.U32.AND P0, PT, R29, 0x1, PT ;  /* 0x000000011d00780c */ /* 0x000fda0003f04070 */
[----:B------:R-:W-:Y:S05]  /*1700*/  @P0 BRA `(.L_x_33) ;  /* 0x0000000000780947 */ /* 0x000fea0003800000 */
[----:B------:R-:W-:Y:S02]  /*1710*/  LOP3.LUT R30, R0, 0x7fffff, RZ, 0xc0, !PT ;  /* 0x007fffff001e7812 */ /* 0x000fe400078ec0ff */
[----:B------:R-:W-:Y:S02]  /*1720*/  IADD3 R31, PT, PT, R31, -0xfc, RZ ;  /* 0xffffff041f1f7810 */ /* 0x000fe40007ffe0ff */
[----:B------:R-:W-:-:S04]  /*1730*/  LOP3.LUT R30, R30, 0x3f800000, RZ, 0xfc, !PT ;  /* 0x3f8000001e1e7812 */ /* 0x000fc800078efcff */
[----:B------:R-:W0:Y:S02]  /*1740*/  MUFU.RCP R35, R30 ;  /* 0x0000001e00237308 */ /* 0x000e240000001000 */
[----:B0-----:R-:W-:-:S04]  /*1750*/  FFMA R32, R30, R35, -1 ;  /* 0xbf8000001e207423 */ /* 0x001fc80000000023 */
[----:B------:R-:W-:-:S04]  /*1760*/  FADD.FTZ R32, -R32, -RZ ;  /* 0x800000ff20207221 */ /* 0x000fc80000010100 */
[CCC-:B------:R-:W-:Y:S01]  /*1770*/  FFMA.RM R30, R35.reuse, R32.reuse, R35.reuse ;  /* 0x00000020231e7223 */ /* 0x1c0fe20000004023 */
[----:B------:R-:W-:Y:S01]  /*1780*/  FFMA.RP R35, R35, R32, R35 ;  /* 0x0000002023237223 */ /* 0x000fe20000008023 */
[----:B------:R-:W-:-:S04]  /*1790*/  HFMA2 R32, -RZ, RZ, 0, 1.78813934326171875e-07 ;  /* 0x00000003ff207431 */ /* 0x000fc800000001ff */
[C---:B------:R-:W-:Y:S02]  /*17a0*/  FSETP.NEU.FTZ.AND P0, PT, R30.reuse, R35, PT ;  /* 0x000000231e00720b */ /* 0x040fe40003f1d000 */
[----:B------:R-:W-:Y:S02]  /*17b0*/  LOP3.LUT R30, R30, 0x7fffff, RZ, 0xc0, !PT ;  /* 0x007fffff1e1e7812 */ /* 0x000fe400078ec0ff */
[----:B------:R-:W-:Y:S02]  /*17c0*/  SHF.L.U32 R35, R32, R29, RZ ;  /* 0x0000001d20237219 */ /* 0x000fe400000006ff */
[----:B------:R-:W-:-:S04]  /*17d0*/  LOP3.LUT R30, R30, 0x800000, RZ, 0xfc, !PT ;  /* 0x008000001e1e7812 */ /* 0x000fc800078efcff */
[----:B------:R-:W-:Y:S02]  /*17e0*/  LOP3.LUT R32, R35, R30, RZ, 0xc0, !PT ;  /* 0x0000001e23207212 */ /* 0x000fe400078ec0ff */
[----:B------:R-:W-:Y:S02]  /*17f0*/  SEL R35, RZ, 0xffffffff, !P0 ;  /* 0xffffffffff237807 */ /* 0x000fe40004000000 */
[-C--:B------:R-:W-:Y:S02]  /*1800*/  SHF.R.U32.HI R32, RZ, R29.reuse, R32 ;  /* 0x0000001dff207219 */ /* 0x080fe40000011620 */
[----:B------:R-:W-:Y:S02]  /*1810*/  IADD3 R35, PT, PT, -R35, RZ, RZ ;  /* 0x000000ff23237210 */ /* 0x000fe40007ffe1ff */
[----:B------:R-:W-:Y:S02]  /*1820*/  LOP3.LUT P0, RZ, R32, 0x1, RZ, 0xc0, !PT ;  /* 0x0000000120ff7812 */ /* 0x000fe4000780c0ff */
[----:B------:R-:W-:-:S02]  /*1830*/  LOP3.LUT P1, RZ, R35, R29, R30, 0xf8, !PT ;  /* 0x0000001d23ff7212 */ /* 0x000fc4000782f81e */
[----:B------:R-:W-:Y:S02]  /*1840*/  LOP3.LUT P2, RZ, R32, 0x2, RZ, 0xc0, !PT ;  /* 0x0000000220ff7812 */ /* 0x000fe4000784c0ff */
[----:B------:R-:W-:Y:S02]  /*1850*/  SHF.R.U32.HI R31, RZ, R31, R30 ;  /* 0x0000001fff1f7219 */ /* 0x000fe4000001161e */
[----:B------:R-:W-:Y:S02]  /*1860*/  PLOP3.LUT P0, PT, P0, P1, P2, 0xe0, 0x0 ;  /* 0x000000000000781c */ /* 0x000fe40000703c20 */
[----:B------:R-:W-:Y:S02]  /*1870*/  LOP3.LUT P1, RZ, R0, 0x7fffff, RZ, 0xc0, !PT ;  /* 0x007fffff00ff7812 */ /* 0x000fe4000782c0ff */
[----:B------:R-:W-:-:S04]  /*1880*/  SEL R29, RZ, 0x1, !P0 ;  /* 0x00000001ff1d7807 */ /* 0x000fc80004000000 */
[----:B------:R-:W-:-:S04]  /*1890*/  IADD3 R29, PT, PT, -R29, RZ, RZ ;  /* 0x000000ff1d1d7210 */ /* 0x000fc80007ffe1ff */
[----:B------:R-:W-:-:S13]  /*18a0*/  ISETP.GE.AND P0, PT, R29, RZ, PT ;  /* 0x000000ff1d00720c */ /* 0x000fda0003f06270 */
[----:B------:R-:W-:-:S04]  /*18b0*/  @!P0 IADD3 R31, PT, PT, R31, 0x1, RZ ;  /* 0x000000011f1f8810 */ /* 0x000fc80007ffe0ff */
[----:B------:R-:W-:-:S04]  /*18c0*/  @!P1 SHF.L.U32 R31, R31, 0x1, RZ ;  /* 0x000000011f1f9819 */ /* 0x000fc800000006ff */
[----:B------:R-:W-:Y:S01]  /*18d0*/  LOP3.LUT R31, R31, 0x80000000, R0, 0xf8, !PT ;  /* 0x800000001f1f7812 */ /* 0x000fe200078ef800 */
[----:B------:R-:W-:Y:S06]  /*18e0*/  BRA `(.L_x_32) ;  /* 0x0000000000047947 */ /* 0x000fec0003800000 */
.L_x_33:
[----:B------:R0:W1:Y:S02]  /*18f0*/  MUFU.RCP R31, R0 ;  /* 0x00000000001f7308 */ /* 0x0000640000001000 */
.L_x_32:
[----:B------:R-:W-:Y:S05]  /*1900*/  BSYNC.RECONVERGENT B1 ;  /* 0x0000000000017941 */ /* 0x000fea0003800200 */
.L_x_30:
[----:B------:R-:W-:-:S04]  /*1910*/  MOV R29, 0x0 ;  /* 0x00000000001d7802 */ /* 0x000fc80000000f00 */
[----:B01----:R-:W-:Y:S05]  /*1920*/  RET.REL.NODEC R28 `(settle_constraints) ;  /* 0xffffffe41cb47950 */ /* 0x003fea0003c3ffff */
        .weak           $__internal_1_$__cuda_sm20_sqrt_rn_f32_slowpath
        .type           $__internal_1_$__cuda_sm20_sqrt_rn_f32_slowpath,@function
        .size           $__internal_1_$__cuda_sm20_sqrt_rn_f32_slowpath,($__internal_2_$__cuda_sm3x_div_rn_noftz_f32_slowpath - $__internal_1_$__cuda_sm20_sqrt_rn_f32_slowpath)
$__internal_1_$__cuda_sm20_sqrt_rn_f32_slowpath:
[----:B------:R-:W-:-:S13]  /*1930*/  LOP3.LUT P0, RZ, R28, 0x7fffffff, RZ, 0xc0, !PT ;  /* 0x7fffffff1cff7812 */ /* 0x000fda000780c0ff */
[----:B------:R-:W-:Y:S01]  /*1940*/  @!P0 MOV R30, R28 ;  /* 0x0000001c001e8202 */ /* 0x000fe20000000f00 */
[----:B------:R-:W-:Y:S06]  /*1950*/  @!P0 BRA `(.L_x_34) ;  /* 0x0000000000408947 */ /* 0x000fec0003800000 */
[----:B------:R-:W-:-:S13]  /*1960*/  FSETP.GEU.FTZ.AND P0, PT, R28, RZ, PT ;  /* 0x000000ff1c00720b */ /* 0x000fda0003f1e000 */
[----:B------:R-:W-:Y:S01]  /*1970*/  @!P0 MOV R30, 0x7fffffff ;  /* 0x7fffffff001e8802 */ /* 0x000fe20000000f00 */
[----:B------:R-:W-:Y:S06]  /*1980*/  @!P0 BRA `(.L_x_34) ;  /* 0x0000000000348947 */ /* 0x000fec0003800000 */
[----:B------:R-:W-:-:S13]  /*1990*/  FSETP.GTU.FTZ.AND P0, PT, |R28|, +INF , PT ;  /* 0x7f8000001c00780b */ /* 0x000fda0003f1c200 */
[----:B------:R-:W-:Y:S01]  /*19a0*/  @P0 FADD.FTZ R30, R28, 1 ;  /* 0x3f8000001c1e0421 */ /* 0x000fe20000010000 */
[----:B------:R-:W-:Y:S06]  /*19b0*/  @P0 BRA `(.L_x_34) ;  /* 0x0000000000280947 */ /* 0x000fec0003800000 */
[----:B------:R-:W-:-:S13]  /*19c0*/  FSETP.NEU.FTZ.AND P0, PT, |R28|, +INF , PT ;  /* 0x7f8000001c00780b */ /* 0x000fda0003f1d200 */
[----:B------:R-:W-:-:S04]  /*19d0*/  @P0 FFMA R35, R28, 1.84467440737095516160e+19, RZ ;  /* 0x5f8000001c230823 */ /* 0x000fc800000000ff */
[----:B------:R-:W0:Y:S02]  /*19e0*/  @P0 MUFU.RSQ R31, R35 ;  /* 0x00000023001f0308 */ /* 0x000e240000001400 */
[----:B0-----:R-:W-:Y:S01]  /*19f0*/  @P0 FMUL.FTZ R30, R35, R31 ;  /* 0x0000001f231e0220 */ /* 0x001fe20000410000 */
[----:B------:R-:W-:-:S03]  /*1a00*/  @P0 FMUL.FTZ R31, R31, 0.5 ;  /* 0x3f0000001f1f0820 */ /* 0x000fc60000410000 */
[----:B------:R-:W-:-:S04]  /*1a10*/  @P0 FADD.FTZ R29, -R30, -RZ ;  /* 0x800000ff1e1d0221 */ /* 0x000fc80000010100 */
[----:B------:R-:W-:-:S04]  /*1a20*/  @P0 FFMA R29, R30, R29, R35 ;  /* 0x0000001d1e1d0223 */ /* 0x000fc80000000023 */
[----:B------:R-:W-:Y:S01]  /*1a30*/  @P0 FFMA R29, R29, R31, R30 ;  /* 0x0000001f1d1d0223 */ /* 0x000fe2000000001e */
[----:B------:R-:W-:-:S03]  /*1a40*/  @!P0 MOV R30, R28 ;  /* 0x0000001c001e8202 */ /* 0x000fc60000000f00 */
[----:B------:R-:W-:-:S07]  /*1a50*/  @P0 FMUL.FTZ R30, R29, 2.3283064365386962891e-10 ;  /* 0x2f8000001d1e0820 */ /* 0x000fce0000410000 */
.L_x_34:
[----:B------:R-:W-:Y:S01]  /*1a60*/  HFMA2 R29, -RZ, RZ, 0, 0 ;  /* 0x00000000ff1d7431 */ /* 0x000fe200000001ff */
[----:B------:R-:W-:-:S04]  /*1a70*/  MOV R28, R0 ;  /* 0x00000000001c7202 */ /* 0x000fc80000000f00 */
[----:B------:R-:W-:Y:S05]  /*1a80*/  RET.REL.NODEC R28 `(settle_constraints) ;  /* 0xffffffe41c5c7950 */ /* 0x000fea0003c3ffff */
        .weak           $__internal_2_$__cuda_sm3x_div_rn_noftz_f32_slowpath
        .type           $__internal_2_$__cuda_sm3x_div_rn_noftz_f32_slowpath,@function
        .size           $__internal_2_$__cuda_sm3x_div_rn_noftz_f32_slowpath,(.L_x_49 - $__internal_2_$__cuda_sm3x_div_rn_noftz_f32_slowpath)
$__internal_2_$__cuda_sm3x_div_rn_noftz_f32_slowpath:
[----:B------:R-:W-:Y:S01]  /*1a90*/  SHF.R.U32.HI R7, RZ, 0x17, R5 ;  /* 0x00000017ff077819 */ /* 0x000fe20000011605 */
[----:B------:R-:W-:Y:S01]  /*1aa0*/  BSSY.RECONVERGENT B1, `(.L_x_35) ;  /* 0x0000062000017945 */ /* 0x000fe20003800200 */
[----:B------:R-:W-:Y:S02]  /*1ab0*/  SHF.R.U32.HI R8, RZ, 0x17, R0 ;  /* 0x00000017ff087819 */ /* 0x000fe40000011600 */
[----:B------:R-:W-:Y:S02]  /*1ac0*/  LOP3.LUT R7, R7, 0xff, RZ, 0xc0, !PT ;  /* 0x000000ff07077812 */ /* 0x000fe400078ec0ff */
[----:B------:R-:W-:Y:S02]  /*1ad0*/  LOP3.LUT R25, R8, 0xff, RZ, 0xc0, !PT ;  /* 0x000000ff08197812 */ /* 0x000fe400078ec0ff */
[----:B------:R-:W-:Y:S02]  /*1ae0*/  IADD3 R26, PT, PT, R7, -0x1, RZ ;  /* 0xffffffff071a7810 */ /* 0x000fe40007ffe0ff */
[----:B------:R-:W-:-:S02]  /*1af0*/  IADD3 R23, PT, PT, R25, -0x1, RZ ;  /* 0xffffffff19177810 */ /* 0x000fc40007ffe0ff */
[----:B------:R-:W-:-:S04]  /*1b00*/  ISETP.GT.U32.AND P0, PT, R26, 0xfd, PT ;  /* 0x000000fd1a00780c */ /* 0x000fc80003f04070 */
[----:B------:R-:W-:-:S13]  /*1b10*/  ISETP.GT.U32.OR P0, PT, R23, 0xfd, P0 ;  /* 0x000000fd1700780c */ /* 0x000fda0000704470 */
[----:B------:R-:W-:Y:S01]  /*1b20*/  @!P0 MOV R8, RZ ;  /* 0x000000ff00088202 */ /* 0x000fe20000000f00 */
[----:B------:R-:W-:Y:S06]  /*1b30*/  @!P0 BRA `(.L_x_36) ;  /* 0x00000000005c8947 */ /* 0x000fec0003800000 */
[----:B------:R-:W-:Y:S02]  /*1b40*/  FSETP.GTU.FTZ.AND P0, PT, |R0|, +INF , PT ;  /* 0x7f8000000000780b */ /* 0x000fe40003f1c200 */
[----:B------:R-:W-:-:S04]  /*1b50*/  FSETP.GTU.FTZ.AND P1, PT, |R5|, +INF , PT ;  /* 0x7f8000000500780b */ /* 0x000fc80003f3c200 */
[----:B------:R-:W-:-:S13]  /*1b60*/  PLOP3.LUT P0, PT, P0, P1, PT, 0xf8, 0x8f ;  /* 0x00000000008f781c */ /* 0x000fda0000703f70 */
[----:B------:R-:W-:Y:S05]  /*1b70*/  @P0 BRA `(.L_x_37) ;  /* 0x00000004004c0947 */ /* 0x000fea0003800000 */
[----:B------:R-:W-:-:S13]  /*1b80*/  LOP3.LUT P0, RZ, R5, 0x7fffffff, R0, 0xc8, !PT ;  /* 0x7fffffff05ff7812 */ /* 0x000fda000780c800 */
[----:B------:R-:W-:Y:S05]  /*1b90*/  @!P0 BRA `(.L_x_38) ;  /* 0x00000004003c8947 */ /* 0x000fea0003800000 */
[C---:B------:R-:W-:Y:S02]  /*1ba0*/  FSETP.NEU.FTZ.AND P2, PT, |R0|.reuse, +INF , PT ;  /* 0x7f8000000000780b */ /* 0x040fe40003f5d200 */
[----:B------:R-:W-:Y:S02]  /*1bb0*/  FSETP.NEU.FTZ.AND P1, PT, |R5|, +INF , PT ;  /* 0x7f8000000500780b */ /* 0x000fe40003f3d200 */
[----:B------:R-:W-:-:S11]  /*1bc0*/  FSETP.NEU.FTZ.AND P0, PT, |R0|, +INF , PT ;  /* 0x7f8000000000780b */ /* 0x000fd60003f1d200 */
[----:B------:R-:W-:Y:S05]  /*1bd0*/  @!P1 BRA !P2, `(.L_x_38) ;  /* 0x00000004002c9947 */ /* 0x000fea0005000000 */
[----:B------:R-:W-:-:S04]  /*1be0*/  LOP3.LUT P2, RZ, R0, 0x7fffffff, RZ, 0xc0, !PT ;  /* 0x7fffffff00ff7812 */ /* 0x000fc8000784c0ff */
[----:B------:R-:W-:-:S13]  /*1bf0*/  PLOP3.LUT P1, PT, P1, P2, PT, 0x2f, 0xf2 ;  /* 0x0000000000f2781c */ /* 0x000fda0000f24577 */
[----:B------:R-:W-:Y:S05]  /*1c00*/  @P1 BRA `(.L_x_39) ;  /* 0x0000000400181947 */ /* 0x000fea0003800000 */
[----:B------:R-:W-:-:S04]  /*1c10*/  LOP3.LUT P1, RZ, R5, 0x7fffffff, RZ, 0xc0, !PT ;  /* 0x7fffffff05ff7812 */ /* 0x000fc8000782c0ff */
[----:B------:R-:W-:-:S13]  /*1c20*/  PLOP3.LUT P0, PT, P0, P1, PT, 0x2f, 0xf2 ;  /* 0x0000000000f2781c */ /* 0x000fda0000702577 */
[----:B------:R-:W-:Y:S05]  /*1c30*/  @P0 BRA `(.L_x_40) ;  /* 0x0000000400000947 */ /* 0x000fea0003800000 */
[----:B------:R-:W-:Y:S02]  /*1c40*/  ISETP.GE.AND P0, PT, R23, RZ, PT ;  /* 0x000000ff1700720c */ /* 0x000fe40003f06270 */
[----:B------:R-:W-:-:S11]  /*1c50*/  ISETP.GE.AND P1, PT, R26, RZ, PT ;  /* 0x000000ff1a00720c */ /* 0x000fd60003f26270 */
[----:B------:R-:W-:Y:S01]  /*1c60*/  @P0 MOV R8, RZ ;  /* 0x000000ff00080202 */ /* 0x000fe20000000f00 */
[----:B------:R-:W-:Y:S01]  /*1c70*/  @!P0 FFMA R0, R0, 1.84467440737095516160e+19, RZ ;  /* 0x5f80000000008823 */ /* 0x000fe200000000ff */
[----:B------:R-:W-:Y:S01]  /*1c80*/  @!P0 MOV R8, 0xffffffc0 ;  /* 0xffffffc000088802 */ /* 0x000fe20000000f00 */
[----:B------:R-:W-:-:S03]  /*1c90*/  @!P1 FFMA R5, R5, 1.84467440737095516160e+19, RZ ;  /* 0x5f80000005059823 */ /* 0x000fc600000000ff */
[----:B------:R-:W-:-:S07]  /*1ca0*/  @!P1 IADD3 R8, PT, PT, R8, 0x40, RZ ;  /* 0x0000004008089810 */ /* 0x000fce0007ffe0ff */
.L_x_36:
[----:B------:R-:W-:Y:S01]  /*1cb0*/  LEA R26, R7, 0xc0800000, 0x17 ;  /* 0xc0800000071a7811 */ /* 0x000fe200078eb8ff */
[----:B------:R-:W-:Y:S01]  /*1cc0*/  BSSY.RECONVERGENT B2, `(.L_x_41) ;  /* 0x0000036000027945 */ /* 0x000fe20003800200 */
[----:B------:R-:W-:Y:S02]  /*1cd0*/  IADD3 R25, PT, PT, R25, -0x7f, RZ ;  /* 0xffffff8119197810 */ /* 0x000fe40007ffe0ff */
[----:B------:R-:W-:-:S03]  /*1ce0*/  IADD3 R28, PT, PT, -R26, R5, RZ ;  /* 0x000000051a1c7210 */ /* 0x000fc60007ffe1ff */
[C---:B------:R-:W-:Y:S01]  /*1cf0*/  IMAD R0, R25.reuse, -0x800000, R0 ;  /* 0xff80000019007824 */ /* 0x040fe200078e0200 */
[----:B------:R-:W0:Y:S01]  /*1d00*/  MUFU.RCP R5, R28 ;  /* 0x0000001c00057308 */ /* 0x000e220000001000 */
[----:B------:R-:W-:Y:S01]  /*1d10*/  FADD.FTZ R23, -R28, -RZ ;  /* 0x800000ff1c177221 */ /* 0x000fe20000010100 */
[----:B------:R-:W-:-:S04]  /*1d20*/  IADD3 R25, PT, PT, R25, 0x7f, -R7 ;  /* 0x0000007f19197810 */ /* 0x000fc80007ffe807 */
[----:B------:R-:W-:Y:S01]  /*1d30*/  IADD3 R25, PT, PT, R25, R8, RZ ;  /* 0x0000000819197210 */ /* 0x000fe20007ffe0ff */
[----:B0-----:R-:W-:-:S04]  /*1d40*/  FFMA R26, R5, R23, 1 ;  /* 0x3f800000051a7423 */ /* 0x001fc80000000017 */
[----:B------:R-:W-:-:S04]  /*1d50*/  FFMA R5, R5, R26, R5 ;  /* 0x0000001a05057223 */ /* 0x000fc80000000005 */
[----:B------:R-:W-:-:S04]  /*1d60*/  FFMA R26, R0, R5, RZ ;  /* 0x00000005001a7223 */ /* 0x000fc800000000ff */
[----:B------:R-:W-:-:S04]  /*1d70*/  FFMA R29, R23, R26, R0 ;  /* 0x0000001a171d7223 */ /* 0x000fc80000000000 */
[----:B------:R-:W-:-:S04]  /*1d80*/  FFMA R26, R5, R29, R26 ;  /* 0x0000001d051a7223 */ /* 0x000fc8000000001a */
[----:B------:R-:W-:-:S04]  /*1d90*/  FFMA R23, R23, R26, R0 ;  /* 0x0000001a17177223 */ /* 0x000fc80000000000 */
[----:B------:R-:W-:-:S05]  /*1da0*/  FFMA R0, R5, R23, R26 ;  /* 0x0000001705007223 */ /* 0x000fca000000001a */
[----:B------:R-:W-:-:S04]  /*1db0*/  SHF.R.U32.HI R7, RZ, 0x17, R0 ;  /* 0x00000017ff077819 */ /* 0x000fc80000011600 */
[----:B------:R-:W-:-:S04]  /*1dc0*/  LOP3.LUT R7, R7, 0xff, RZ, 0xc0, !PT ;  /* 0x000000ff07077812 */ /* 0x000fc800078ec0ff */
[----:B------:R-:W-:-:S04]  /*1dd0*/  IADD3 R28, PT, PT, R7, R25, RZ ;  /* 0x00000019071c7210 */ /* 0x000fc80007ffe0ff */
[----:B------:R-:W-:-:S04]  /*1de0*/  IADD3 R7, PT, PT, R28, -0x1, RZ ;  /* 0xffffffff1c077810 */ /* 0x000fc80007ffe0ff */
[----:B------:R-:W-:-:S13]  /*1df0*/  ISETP.GE.U32.AND P0, PT, R7, 0xfe, PT ;  /* 0x000000fe0700780c */ /* 0x000fda0003f06070 */
[----:B------:R-:W-:Y:S05]  /*1e00*/  @!P0 BRA `(.L_x_42) ;  /* 0x0000000000808947 */ /* 0x000fea0003800000 */
[----:B------:R-:W-:-:S13]  /*1e10*/  ISETP.GT.AND P0, PT, R28, 0xfe, PT ;  /* 0x000000fe1c00780c */ /* 0x000fda0003f04270 */
[----:B------:R-:W-:Y:S05]  /*1e20*/  @P0 BRA `(.L_x_43) ;  /* 0x00000000006c0947 */ /* 0x000fea0003800000 */
[----:B------:R-:W-:-:S13]  /*1e30*/  ISETP.GE.AND P0, PT, R28, 0x1, PT ;  /* 0x000000011c00780c */ /* 0x000fda0003f06270 */
[----:B------:R-:W-:Y:S05]  /*1e40*/  @P0 BRA `(.L_x_44) ;  /* 0x0000000000740947 */ /* 0x000fea0003800000 */
[----:B------:R-:W-:Y:S02]  /*1e50*/  ISETP.GE.AND P0, PT, R28, -0x18, PT ;  /* 0xffffffe81c00780c */ /* 0x000fe40003f06270 */
[----:B------:R-:W-:-:S11]  /*1e60*/  LOP3.LUT R0, R0, 0x80000000, RZ, 0xc0, !PT ;  /* 0x8000000000007812 */ /* 0x000fd600078ec0ff */
[----:B------:R-:W-:Y:S05]  /*1e70*/  @!P0 BRA `(.L_x_44) ;  /* 0x0000000000688947 */ /* 0x000fea0003800000 */
[-CC-:B------:R-:W-:Y:S01]  /*1e80*/  FFMA.RZ R7, R5, R23.reuse, R26.reuse ;  /* 0x0000001705077223 */ /* 0x180fe2000000c01a */
[C---:B------:R-:W-:Y:S02]  /*1e90*/  ISETP.NE.AND P2, PT, R28.reuse, RZ, PT ;  /* 0x000000ff1c00720c */ /* 0x040fe40003f45270 */
[C---:B------:R-:W-:Y:S02]  /*1ea0*/  ISETP.NE.AND P1, PT, R28.reuse, RZ, PT ;  /* 0x000000ff1c00720c */ /* 0x040fe40003f25270 */
[----:B------:R-:W-:Y:S01]  /*1eb0*/  LOP3.LUT R8, R7, 0x7fffff, RZ, 0xc0, !PT ;  /* 0x007fffff07087812 */ /* 0x000fe200078ec0ff */
[CCC-:B------:R-:W-:Y:S01]  /*1ec0*/  FFMA.RP R7, R5.reuse, R23.reuse, R26.reuse ;  /* 0x0000001705077223 */ /* 0x1c0fe2000000801a */
[----:B------:R-:W-:Y:S01]  /*1ed0*/  FFMA.RM R26, R5, R23, R26 ;  /* 0x00000017051a7223 */ /* 0x000fe2000000401a */
[----:B------:R-:W-:Y:S02]  /*1ee0*/  IADD3 R5, PT, PT, R28, 0x20, RZ ;  /* 0x000000201c057810 */ /* 0x000fe40007ffe0ff */
[----:B------:R-:W-:-:S02]  /*1ef0*/  LOP3.LUT R8, R8, 0x800000, RZ, 0xfc, !PT ;  /* 0x0080000008087812 */ /* 0x000fc400078efcff */
[----:B------:R-:W-:Y:S02]  /*1f00*/  IADD3 R23, PT, PT, -R28, RZ, RZ ;  /* 0x000000ff1c177210 */ /* 0x000fe40007ffe1ff */
[----:B------:R-:W-:Y:S02]  /*1f10*/  SHF.L.U32 R5, R8, R5, RZ ;  /* 0x0000000508057219 */ /* 0x000fe400000006ff */
[----:B------:R-:W-:Y:S02]  /*1f20*/  FSETP.NEU.FTZ.AND P0, PT, R7, R26, PT ;  /* 0x0000001a0700720b */ /* 0x000fe40003f1d000 */
[----:B------:R-:W-:Y:S02]  /*1f30*/  SEL R7, R23, RZ, P2 ;  /* 0x000000ff17077207 */ /* 0x000fe40001000000 */
[----:B------:R-:W-:Y:S02]  /*1f40*/  ISETP.NE.AND P1, PT, R5, RZ, P1 ;  /* 0x000000ff0500720c */ /* 0x000fe40000f25270 */
[----:B------:R-:W-:-:S02]  /*1f50*/  SHF.R.U32.HI R7, RZ, R7, R8 ;  /* 0x00000007ff077219 */ /* 0x000fc40000011608 */
[----:B------:R-:W-:Y:S02]  /*1f60*/  PLOP3.LUT P0, PT, P0, P1, PT, 0xf8, 0x8f ;  /* 0x00000000008f781c */ /* 0x000fe40000703f70 */
[----:B------:R-:W-:Y:S02]  /*1f70*/  SHF.R.U32.HI R8, RZ, 0x1, R7 ;  /* 0x00000001ff087819 */ /* 0x000fe40000011607 */
[----:B------:R-:W-:-:S04]  /*1f80*/  SEL R5, RZ, 0x1, !P0 ;  /* 0x00000001ff057807 */ /* 0x000fc80004000000 */
[----:B------:R-:W-:-:S04]  /*1f90*/  LOP3.LUT R26, R5, 0x1, R8, 0xf8, !PT ;  /* 0x00000001051a7812 */ /* 0x000fc800078ef808 */
[----:B------:R-:W-:-:S04]  /*1fa0*/  LOP3.LUT R7, R26, R7, RZ, 0xc0, !PT ;  /* 0x000000071a077212 */ /* 0x000fc800078ec0ff */
[----:B------:R-:W-:-:S04]  /*1fb0*/  IADD3 R7, PT, PT, R8, R7, RZ ;  /* 0x0000000708077210 */ /* 0x000fc80007ffe0ff */
[----:B------:R-:W-:Y:S01]  /*1fc0*/  LOP3.LUT R0, R7, R0, RZ, 0xfc, !PT ;  /* 0x0000000007007212 */ /* 0x000fe200078efcff */
[----:B------:R-:W-:Y:S06]  /*1fd0*/  BRA `(.L_x_44) ;  /* 0x0000000000107947 */ /* 0x000fec0003800000 */
.L_x_43:
[----:B------:R-:W-:-:S04]  /*1fe0*/  LOP3.LUT R0, R0, 0x80000000, RZ, 0xc0, !PT ;  /* 0x8000000000007812 */ /* 0x000fc800078ec0ff */
[----:B------:R-:W-:Y:S01]  /*1ff0*/  LOP3.LUT R0, R0, 0x7f800000, RZ, 0xfc, !PT ;  /* 0x7f80000000007812 */ /* 0x000fe200078efcff */
[----:B------:R-:W-:Y:S06]  /*2000*/  BRA `(.L_x_44) ;  /* 0x0000000000047947 */ /* 0x000fec0003800000 */
.L_x_42:
[----:B------:R-:W-:-:S07]  /*2010*/  LEA R0, R25, R0, 0x17 ;  /* 0x0000000019007211 */ /* 0x000fce00078eb8ff */
.L_x_44:
[----:B------:R-:W-:Y:S05]  /*2020*/  BSYNC.RECONVERGENT B2 ;  /* 0x0000000000027941 */ /* 0x000fea0003800200 */
.L_x_41:
[----:B------:R-:W-:Y:S05]  /*2030*/  BRA `(.L_x_45) ;  /* 0x0000000000207947 */ /* 0x000fea0003800000 */
.L_x_40:
[----:B------:R-:W-:-:S04]  /*2040*/  LOP3.LUT R0, R5, 0x80000000, R0, 0x48, !PT ;  /* 0x8000000005007812 */ /* 0x000fc800078e4800 */
[----:B------:R-:W-:Y:S01]  /*2050*/  LOP3.LUT R0, R0, 0x7f800000, RZ, 0xfc, !PT ;  /* 0x7f80000000007812 */ /* 0x000fe200078efcff */
[----:B------:R-:W-:Y:S06]  /*2060*/  BRA `(.L_x_45) ;  /* 0x0000000000147947 */ /* 0x000fec0003800000 */
.L_x_39:
[----:B------:R-:W-:Y:S01]  /*2070*/  LOP3.LUT R0, R5, 0x80000000, R0, 0x48, !PT ;  /* 0x8000000005007812 */ /* 0x000fe200078e4800 */
[----:B------:R-:W-:Y:S06]  /*2080*/  BRA `(.L_x_45) ;  /* 0x00000000000c7947 */ /* 0x000fec0003800000 */
.L_x_38:
[----:B------:R-:W0:Y:S01]  /*2090*/  MUFU.RSQ R0, -QNAN ;  /* 0xffc0000000007908 */ /* 0x000e220000001400 */
[----:B------:R-:W-:Y:S05]  /*20a0*/  BRA `(.L_x_45) ;  /* 0x0000000000047947 */ /* 0x000fea0003800000 */
.L_x_37:
[----:B------:R-:W-:-:S07]  /*20b0*/  FADD.FTZ R0, R0, R5 ;  /* 0x0000000500007221 */ /* 0x000fce0000010000 */
.L_x_45:
[----:B------:R-:W-:Y:S05]  /*20c0*/  BSYNC.RECONVERGENT B1 ;  /* 0x0000000000017941 */ /* 0x000fea0003800200 */
.L_x_35:
[----:B------:R-:W-:-:S04]  /*20d0*/  HFMA2 R5, -RZ, RZ, 0, 0 ;  /* 0x00000000ff057431 */ /* 0x000fc800000001ff */
[----:B0-----:R-:W-:Y:S05]  /*20e0*/  RET.REL.NODEC R4 `(settle_constraints) ;  /* 0xffffffdc04c47950 */ /* 0x001fea0003c3ffff */
.L_x_46:
[----:B------:R-:W-:-:S00]  /*20f0*/  BRA `(.L_x_46) ;  /* 0xfffffffc00fc7947 */ /* 0x000fc0000383ffff */
[----:B------:R-:W-:-:S00]  /*2100*/  NOP ;  /* 0x0000000000007918 */ /* 0x000fc00000000000 */
[----:B------:R-:W-:-:S00]  /*2110*/  NOP ;  /* 0x0000000000007918 */ /* 0x000fc00000000000 */
[----:B------:R-:W-:-:S00]  /*2120*/  NOP ;  /* 0x0000000000007918 */ /* 0x000fc00000000000 */
[----:B------:R-:W-:-:S00]  /*2130*/  NOP ;  /* 0x0000000000007918 */ /* 0x000fc00000000000 */
[----:B------:R-:W-:-:S00]  /*2140*/  NOP ;  /* 0x0000000000007918 */ /* 0x000fc00000000000 */
[----:B------:R-:W-:-:S00]  /*2150*/  NOP ;  /* 0x0000000000007918 */ /* 0x000fc00000000000 */
[----:B------:R-:W-:-:S00]  /*2160*/  NOP ;  /* 0x0000000000007918 */ /* 0x000fc00000000000 */
[----:B------:R-:W-:-:S00]  /*2170*/  NOP ;  /* 0x0000000000007918 */ /* 0x000fc00000000000 */
.L_x_49:


//--------------------- .nv.shared.reserved.0     --------------------------
	.section	.nv.shared.reserved.0,"aw",@nobits
	.weak		__nv_reservedSMEM_offset_0_alias
	.size		__nv_reservedSMEM_offset_0_alias, 0, 64
	.other		__nv_reservedSMEM_offset_0_alias,@"STO_CUDA_RESERVED_SHARED STV_DEFAULT"
__nv_reservedSMEM_offset_0_alias:
	.zero		0
	.zero		64


//--------------------- .nv.constant0.settle_constraints --------------------------
	.section	.nv.constant0.settle_constraints,"a",@progbits
	.sectionflags	@""
	.align	4
.nv.constant0.settle_constraints:
	.zero		952


//--------------------- SYMBOLS --------------------------

	.type		.nv.reservedSmem.offset0,@object
	.size		.nv.reservedSmem.offset0,0x4
